//
// Generated by NVIDIA NVVM Compiler
//
// Compiler Build ID: CL-36424714
// Cuda compilation tools, release 13.0, V13.0.88
// Based on NVVM 20.0.0
//

.version 9.0
.target sm_100
.address_size 64

	// .globl	mandelbrotFlyToTarget05
.func  (.param .align 16 .b8 func_retval0[16]) __internal_trig_reduction_slowpathd
(
	.param .b64 __internal_trig_reduction_slowpathd_param_0
)
;
.global .align 8 .b8 __cudart_i2opi_d[144] = {8, 93, 141, 31, 177, 95, 251, 107, 234, 146, 82, 138, 247, 57, 7, 61, 123, 241, 229, 235, 199, 186, 39, 117, 45, 234, 95, 158, 102, 63, 70, 79, 183, 9, 203, 39, 207, 126, 54, 109, 31, 109, 10, 90, 139, 17, 47, 239, 15, 152, 5, 222, 255, 151, 248, 31, 59, 40, 249, 189, 139, 95, 132, 156, 244, 57, 83, 131, 57, 214, 145, 57, 65, 126, 95, 180, 38, 112, 156, 233, 132, 68, 187, 46, 245, 53, 130, 232, 62, 167, 41, 177, 28, 235, 29, 254, 28, 146, 209, 9, 234, 46, 73, 6, 224, 210, 77, 66, 58, 110, 36, 183, 97, 197, 187, 222, 171, 99, 81, 254, 65, 144, 67, 60, 153, 149, 98, 219, 192, 221, 52, 245, 209, 87, 39, 252, 41, 21, 68, 78, 110, 131, 249, 162};
.global .align 16 .b8 __cudart_sin_cos_coeffs[128] = {70, 210, 176, 44, 241, 229, 90, 190, 146, 227, 172, 105, 227, 29, 199, 62, 161, 98, 219, 25, 160, 1, 42, 191, 24, 8, 17, 17, 17, 17, 129, 63, 84, 85, 85, 85, 85, 85, 197, 191, 0, 0, 0, 0, 0, 0, 0, 0, 0, 0, 0, 0, 0, 0, 0, 0, 100, 129, 253, 32, 131, 255, 168, 189, 40, 133, 239, 193, 167, 238, 33, 62, 217, 230, 6, 142, 79, 126, 146, 190, 233, 188, 221, 25, 160, 1, 250, 62, 71, 93, 193, 22, 108, 193, 86, 191, 81, 85, 85, 85, 85, 85, 165, 63, 0, 0, 0, 0, 0, 0, 224, 191, 0, 0, 0, 0, 0, 0, 240, 63};

.visible .entry mandelbrotFlyToTarget05(
	.param .u64 .ptr .align 1 mandelbrotFlyToTarget05_param_0,
	.param .u64 .ptr .align 1 mandelbrotFlyToTarget05_param_1,
	.param .u32 mandelbrotFlyToTarget05_param_2,
	.param .u32 mandelbrotFlyToTarget05_param_3,
	.param .f64 mandelbrotFlyToTarget05_param_4,
	.param .u32 mandelbrotFlyToTarget05_param_5,
	.param .u32 mandelbrotFlyToTarget05_param_6,
	.param .u32 mandelbrotFlyToTarget05_param_7,
	.param .u32 mandelbrotFlyToTarget05_param_8
)
{
	.reg .pred 	%p<25>;
	.reg .b16 	%rs<2>;
	.reg .b32 	%r<116>;
	.reg .b32 	%f<18>;
	.reg .b64 	%rd<14>;
	.reg .b64 	%fd<195>;

	ld.param.u32 	%r37, [mandelbrotFlyToTarget05_param_2];
	ld.param.u32 	%r43, [mandelbrotFlyToTarget05_param_3];
	ld.param.f64 	%fd41, [mandelbrotFlyToTarget05_param_4];
	ld.param.u32 	%r39, [mandelbrotFlyToTarget05_param_5];
	ld.param.u32 	%r40, [mandelbrotFlyToTarget05_param_6];
	ld.param.u32 	%r41, [mandelbrotFlyToTarget05_param_7];
	ld.param.u32 	%r115, [mandelbrotFlyToTarget05_param_8];
	mov.u32 	%r44, %ctaid.x;
	mov.u32 	%r45, %ntid.x;
	mov.u32 	%r46, %tid.x;
	mad.lo.s32 	%r1, %r44, %r45, %r46;
	mov.u32 	%r47, %ctaid.y;
	mov.u32 	%r48, %ntid.y;
	mov.u32 	%r49, %tid.y;
	mad.lo.s32 	%r50, %r47, %r48, %r49;
	setp.ge.s32 	%p1, %r1, %r37;
	setp.ge.s32 	%p2, %r50, %r43;
	or.pred  	%p3, %p1, %p2;
	@%p3 bra 	$L__BB0_31;
	min.s32 	%r3, %r39, 1000;
	add.f64 	%fd1, %fd41, 0d3FF0000000000000;
	{
	.reg .b32 %temp; 
	mov.b64 	{%temp, %r106}, %fd1;
	}
	{
	.reg .b32 %temp; 
	mov.b64 	{%r107, %temp}, %fd1;
	}
	setp.gt.s32 	%p4, %r106, 1048575;
	mov.b32 	%r104, -1023;
	mov.f64 	%fd182, %fd1;
	mov.u32 	%r102, %r106;
	mov.u32 	%r103, %r107;
	@%p4 bra 	$L__BB0_3;
	mul.f64 	%fd182, %fd1, 0d4350000000000000;
	{
	.reg .b32 %temp; 
	mov.b64 	{%temp, %r102}, %fd182;
	}
	{
	.reg .b32 %temp; 
	mov.b64 	{%r103, %temp}, %fd182;
	}
	mov.b32 	%r104, -1077;
$L__BB0_3:
	add.s32 	%r53, %r102, -1;
	setp.gt.u32 	%p5, %r53, 2146435070;
	@%p5 bra 	$L__BB0_7;
	shr.u32 	%r56, %r102, 20;
	add.s32 	%r105, %r104, %r56;
	and.b32  	%r57, %r102, 1048575;
	or.b32  	%r58, %r57, 1072693248;
	mov.b64 	%fd183, {%r103, %r58};
	setp.lt.u32 	%p7, %r58, 1073127583;
	@%p7 bra 	$L__BB0_6;
	{
	.reg .b32 %temp; 
	mov.b64 	{%r59, %temp}, %fd183;
	}
	{
	.reg .b32 %temp; 
	mov.b64 	{%temp, %r60}, %fd183;
	}
	add.s32 	%r61, %r60, -1048576;
	mov.b64 	%fd183, {%r59, %r61};
	add.s32 	%r105, %r105, 1;
$L__BB0_6:
	add.f64 	%fd43, %fd183, 0dBFF0000000000000;
	add.f64 	%fd44, %fd183, 0d3FF0000000000000;
	rcp.approx.ftz.f64 	%fd45, %fd44;
	neg.f64 	%fd46, %fd44;
	fma.rn.f64 	%fd47, %fd46, %fd45, 0d3FF0000000000000;
	fma.rn.f64 	%fd48, %fd47, %fd47, %fd47;
	fma.rn.f64 	%fd49, %fd48, %fd45, %fd45;
	mul.f64 	%fd50, %fd43, %fd49;
	fma.rn.f64 	%fd51, %fd43, %fd49, %fd50;
	mul.f64 	%fd52, %fd51, %fd51;
	fma.rn.f64 	%fd53, %fd52, 0d3EB1380B3AE80F1E, 0d3ED0EE258B7A8B04;
	fma.rn.f64 	%fd54, %fd53, %fd52, 0d3EF3B2669F02676F;
	fma.rn.f64 	%fd55, %fd54, %fd52, 0d3F1745CBA9AB0956;
	fma.rn.f64 	%fd56, %fd55, %fd52, 0d3F3C71C72D1B5154;
	fma.rn.f64 	%fd57, %fd56, %fd52, 0d3F624924923BE72D;
	fma.rn.f64 	%fd58, %fd57, %fd52, 0d3F8999999999A3C4;
	fma.rn.f64 	%fd59, %fd58, %fd52, 0d3FB5555555555554;
	sub.f64 	%fd60, %fd43, %fd51;
	add.f64 	%fd61, %fd60, %fd60;
	neg.f64 	%fd62, %fd51;
	fma.rn.f64 	%fd63, %fd62, %fd43, %fd61;
	mul.f64 	%fd64, %fd49, %fd63;
	mul.f64 	%fd65, %fd52, %fd59;
	fma.rn.f64 	%fd66, %fd65, %fd51, %fd64;
	xor.b32  	%r62, %r105, -2147483648;
	mov.b32 	%r63, 1127219200;
	mov.b64 	%fd67, {%r62, %r63};
	mov.b32 	%r64, -2147483648;
	mov.b64 	%fd68, {%r64, %r63};
	sub.f64 	%fd69, %fd67, %fd68;
	fma.rn.f64 	%fd70, %fd69, 0d3FE62E42FEFA39EF, %fd51;
	fma.rn.f64 	%fd71, %fd69, 0dBFE62E42FEFA39EF, %fd70;
	sub.f64 	%fd72, %fd71, %fd51;
	sub.f64 	%fd73, %fd66, %fd72;
	fma.rn.f64 	%fd74, %fd69, 0d3C7ABC9E3B39803F, %fd73;
	add.f64 	%fd184, %fd70, %fd74;
	bra.uni 	$L__BB0_8;
$L__BB0_7:
	fma.rn.f64 	%fd42, %fd182, 0d7FF0000000000000, 0d7FF0000000000000;
	{
	.reg .b32 %temp; 
	mov.b64 	{%temp, %r54}, %fd182;
	}
	and.b32  	%r55, %r54, 2147483647;
	setp.eq.s32 	%p6, %r55, 0;
	selp.f64 	%fd184, 0dFFF0000000000000, %fd42, %p6;
$L__BB0_8:
	setp.gt.s32 	%p8, %r106, 1048575;
	mul.f64 	%fd75, %fd184, 0d3C7777D0FFDA0D24;
	fma.rn.f64 	%fd76, %fd184, 0d3FF71547652B82FE, %fd75;
	max.s32 	%r66, %r3, 1;
	cvt.rn.f64.u32 	%fd77, %r66;
	mul.f64 	%fd78, %fd76, %fd77;
	cvt.rzi.s32.f64 	%r14, %fd78;
	add.s32 	%r15, %r14, 100;
	mov.b32 	%r108, -1023;
	mov.f64 	%fd185, %fd1;
	@%p8 bra 	$L__BB0_10;
	mul.f64 	%fd185, %fd1, 0d4350000000000000;
	{
	.reg .b32 %temp; 
	mov.b64 	{%temp, %r106}, %fd185;
	}
	{
	.reg .b32 %temp; 
	mov.b64 	{%r107, %temp}, %fd185;
	}
	mov.b32 	%r108, -1077;
$L__BB0_10:
	add.s32 	%r68, %r106, -1;
	setp.gt.u32 	%p9, %r68, 2146435070;
	@%p9 bra 	$L__BB0_14;
	shr.u32 	%r71, %r106, 20;
	add.s32 	%r109, %r108, %r71;
	and.b32  	%r72, %r106, 1048575;
	or.b32  	%r73, %r72, 1072693248;
	mov.b64 	%fd186, {%r107, %r73};
	setp.lt.u32 	%p11, %r73, 1073127583;
	@%p11 bra 	$L__BB0_13;
	{
	.reg .b32 %temp; 
	mov.b64 	{%r74, %temp}, %fd186;
	}
	{
	.reg .b32 %temp; 
	mov.b64 	{%temp, %r75}, %fd186;
	}
	add.s32 	%r76, %r75, -1048576;
	mov.b64 	%fd186, {%r74, %r76};
	add.s32 	%r109, %r109, 1;
$L__BB0_13:
	add.f64 	%fd80, %fd186, 0dBFF0000000000000;
	add.f64 	%fd81, %fd186, 0d3FF0000000000000;
	rcp.approx.ftz.f64 	%fd82, %fd81;
	neg.f64 	%fd83, %fd81;
	fma.rn.f64 	%fd84, %fd83, %fd82, 0d3FF0000000000000;
	fma.rn.f64 	%fd85, %fd84, %fd84, %fd84;
	fma.rn.f64 	%fd86, %fd85, %fd82, %fd82;
	mul.f64 	%fd87, %fd80, %fd86;
	fma.rn.f64 	%fd88, %fd80, %fd86, %fd87;
	mul.f64 	%fd89, %fd88, %fd88;
	fma.rn.f64 	%fd90, %fd89, 0d3EB1380B3AE80F1E, 0d3ED0EE258B7A8B04;
	fma.rn.f64 	%fd91, %fd90, %fd89, 0d3EF3B2669F02676F;
	fma.rn.f64 	%fd92, %fd91, %fd89, 0d3F1745CBA9AB0956;
	fma.rn.f64 	%fd93, %fd92, %fd89, 0d3F3C71C72D1B5154;
	fma.rn.f64 	%fd94, %fd93, %fd89, 0d3F624924923BE72D;
	fma.rn.f64 	%fd95, %fd94, %fd89, 0d3F8999999999A3C4;
	fma.rn.f64 	%fd96, %fd95, %fd89, 0d3FB5555555555554;
	sub.f64 	%fd97, %fd80, %fd88;
	add.f64 	%fd98, %fd97, %fd97;
	neg.f64 	%fd99, %fd88;
	fma.rn.f64 	%fd100, %fd99, %fd80, %fd98;
	mul.f64 	%fd101, %fd86, %fd100;
	mul.f64 	%fd102, %fd89, %fd96;
	fma.rn.f64 	%fd103, %fd102, %fd88, %fd101;
	xor.b32  	%r77, %r109, -2147483648;
	mov.b32 	%r78, 1127219200;
	mov.b64 	%fd104, {%r77, %r78};
	mov.b32 	%r79, -2147483648;
	mov.b64 	%fd105, {%r79, %r78};
	sub.f64 	%fd106, %fd104, %fd105;
	fma.rn.f64 	%fd107, %fd106, 0d3FE62E42FEFA39EF, %fd88;
	fma.rn.f64 	%fd108, %fd106, 0dBFE62E42FEFA39EF, %fd107;
	sub.f64 	%fd109, %fd108, %fd88;
	sub.f64 	%fd110, %fd103, %fd109;
	fma.rn.f64 	%fd111, %fd106, 0d3C7ABC9E3B39803F, %fd110;
	add.f64 	%fd187, %fd107, %fd111;
	bra.uni 	$L__BB0_15;
$L__BB0_14:
	fma.rn.f64 	%fd79, %fd185, 0d7FF0000000000000, 0d7FF0000000000000;
	{
	.reg .b32 %temp; 
	mov.b64 	{%temp, %r69}, %fd185;
	}
	and.b32  	%r70, %r69, 2147483647;
	setp.eq.s32 	%p10, %r70, 0;
	selp.f64 	%fd187, 0dFFF0000000000000, %fd79, %p10;
$L__BB0_15:
	mul.f64 	%fd18, %fd187, 0d3FC999999999999A;
	mov.f64 	%fd112, 0d3F4A36E2EB1C432D;
	div.rn.f64 	%fd19, %fd112, %fd1;
	abs.f64 	%fd20, %fd18;
	setp.neu.f64 	%p12, %fd20, 0d7FF0000000000000;
	@%p12 bra 	$L__BB0_17;
	mov.f64 	%fd118, 0d0000000000000000;
	mul.rn.f64 	%fd189, %fd18, %fd118;
	mov.b32 	%r111, 1;
	bra.uni 	$L__BB0_20;
$L__BB0_17:
	mul.f64 	%fd113, %fd18, 0d3FE45F306DC9C883;
	cvt.rni.s32.f64 	%r110, %fd113;
	cvt.rn.f64.s32 	%fd114, %r110;
	fma.rn.f64 	%fd115, %fd114, 0dBFF921FB54442D18, %fd18;
	fma.rn.f64 	%fd116, %fd114, 0dBC91A62633145C00, %fd115;
	fma.rn.f64 	%fd189, %fd114, 0dB97B839A252049C0, %fd116;
	setp.ltu.f64 	%p13, %fd20, 0d41E0000000000000;
	@%p13 bra 	$L__BB0_19;
	{ // callseq 0, 0
	.param .b64 param0;
	st.param.f64 	[param0], %fd18;
	.param .align 16 .b8 retval0[16];
	call.uni (retval0), 
	__internal_trig_reduction_slowpathd, 
	(
	param0
	);
	ld.param.f64 	%fd189, [retval0];
	ld.param.b32 	%r110, [retval0+8];
	} // callseq 0
$L__BB0_19:
	add.s32 	%r111, %r110, 1;
$L__BB0_20:
	setp.neu.f64 	%p14, %fd20, 0d7FF0000000000000;
	shl.b32 	%r82, %r111, 6;
	cvt.u64.u32 	%rd3, %r82;
	and.b64  	%rd4, %rd3, 64;
	mov.u64 	%rd5, __cudart_sin_cos_coeffs;
	add.s64 	%rd6, %rd5, %rd4;
	mul.rn.f64 	%fd119, %fd189, %fd189;
	and.b32  	%r83, %r111, 1;
	setp.eq.b32 	%p15, %r83, 1;
	selp.f64 	%fd120, 0dBDA8FF8320FD8164, 0d3DE5DB65F9785EBA, %p15;
	ld.global.nc.v2.f64 	{%fd121, %fd122}, [%rd6];
	fma.rn.f64 	%fd123, %fd120, %fd119, %fd121;
	fma.rn.f64 	%fd124, %fd123, %fd119, %fd122;
	ld.global.nc.v2.f64 	{%fd125, %fd126}, [%rd6+16];
	fma.rn.f64 	%fd127, %fd124, %fd119, %fd125;
	fma.rn.f64 	%fd128, %fd127, %fd119, %fd126;
	ld.global.nc.v2.f64 	{%fd129, %fd130}, [%rd6+32];
	fma.rn.f64 	%fd131, %fd128, %fd119, %fd129;
	fma.rn.f64 	%fd132, %fd131, %fd119, %fd130;
	fma.rn.f64 	%fd133, %fd132, %fd189, %fd189;
	fma.rn.f64 	%fd134, %fd132, %fd119, 0d3FF0000000000000;
	selp.f64 	%fd135, %fd134, %fd133, %p15;
	and.b32  	%r84, %r111, 2;
	setp.eq.s32 	%p16, %r84, 0;
	mov.f64 	%fd136, 0d0000000000000000;
	sub.f64 	%fd137, %fd136, %fd135;
	selp.f64 	%fd138, %fd135, %fd137, %p16;
	fma.rn.f64 	%fd26, %fd19, %fd138, 0dBFE7CBEE43D63C79;
	@%p14 bra 	$L__BB0_22;
	mov.f64 	%fd144, 0d0000000000000000;
	mul.rn.f64 	%fd190, %fd18, %fd144;
	mov.b32 	%r112, 0;
	bra.uni 	$L__BB0_24;
$L__BB0_22:
	mul.f64 	%fd139, %fd18, 0d3FE45F306DC9C883;
	cvt.rni.s32.f64 	%r112, %fd139;
	cvt.rn.f64.s32 	%fd140, %r112;
	fma.rn.f64 	%fd141, %fd140, 0dBFF921FB54442D18, %fd18;
	fma.rn.f64 	%fd142, %fd140, 0dBC91A62633145C00, %fd141;
	fma.rn.f64 	%fd190, %fd140, 0dB97B839A252049C0, %fd142;
	setp.ltu.f64 	%p17, %fd20, 0d41E0000000000000;
	@%p17 bra 	$L__BB0_24;
	{ // callseq 1, 0
	.param .b64 param0;
	st.param.f64 	[param0], %fd18;
	.param .align 16 .b8 retval0[16];
	call.uni (retval0), 
	__internal_trig_reduction_slowpathd, 
	(
	param0
	);
	ld.param.f64 	%fd190, [retval0];
	ld.param.b32 	%r112, [retval0+8];
	} // callseq 1
$L__BB0_24:
	shl.b32 	%r88, %r112, 6;
	cvt.u64.u32 	%rd7, %r88;
	and.b64  	%rd8, %rd7, 64;
	add.s64 	%rd10, %rd5, %rd8;
	mul.rn.f64 	%fd145, %fd190, %fd190;
	and.b32  	%r89, %r112, 1;
	setp.eq.b32 	%p18, %r89, 1;
	selp.f64 	%fd146, 0dBDA8FF8320FD8164, 0d3DE5DB65F9785EBA, %p18;
	ld.global.nc.v2.f64 	{%fd147, %fd148}, [%rd10];
	fma.rn.f64 	%fd149, %fd146, %fd145, %fd147;
	fma.rn.f64 	%fd150, %fd149, %fd145, %fd148;
	ld.global.nc.v2.f64 	{%fd151, %fd152}, [%rd10+16];
	fma.rn.f64 	%fd153, %fd150, %fd145, %fd151;
	fma.rn.f64 	%fd154, %fd153, %fd145, %fd152;
	ld.global.nc.v2.f64 	{%fd155, %fd156}, [%rd10+32];
	fma.rn.f64 	%fd157, %fd154, %fd145, %fd155;
	fma.rn.f64 	%fd158, %fd157, %fd145, %fd156;
	fma.rn.f64 	%fd159, %fd158, %fd190, %fd190;
	fma.rn.f64 	%fd160, %fd158, %fd145, 0d3FF0000000000000;
	selp.f64 	%fd161, %fd160, %fd159, %p18;
	and.b32  	%r90, %r112, 2;
	setp.eq.s32 	%p19, %r90, 0;
	mov.f64 	%fd162, 0d0000000000000000;
	sub.f64 	%fd163, %fd162, %fd161;
	selp.f64 	%fd164, %fd161, %fd163, %p19;
	fma.rn.f64 	%fd165, %fd19, %fd164, 0d3FC0DFABD5A9EC37;
	cvt.rn.f64.s32 	%fd166, %r1;
	cvt.rn.f64.s32 	%fd167, %r37;
	mul.f64 	%fd168, %fd167, 0d3FE0000000000000;
	sub.f64 	%fd169, %fd166, %fd168;
	div.rn.f64 	%fd170, %fd169, %fd168;
	div.rn.f64 	%fd171, %fd170, %fd41;
	add.f64 	%fd31, %fd171, %fd26;
	cvt.rn.f64.u32 	%fd172, %r50;
	cvt.rn.f64.u32 	%fd173, %r43;
	mul.f64 	%fd174, %fd173, 0d3FE0000000000000;
	sub.f64 	%fd175, %fd172, %fd174;
	div.rn.f64 	%fd176, %fd175, %fd174;
	div.rn.f64 	%fd177, %fd176, %fd41;
	add.f64 	%fd32, %fd177, %fd165;
	setp.lt.s32 	%p20, %r14, -99;
	mov.b32 	%r114, 0;
	@%p20 bra 	$L__BB0_27;
	mov.b32 	%r114, 0;
	mov.f64 	%fd191, 0d0000000000000000;
	mov.f64 	%fd192, %fd191;
	mov.f64 	%fd193, %fd191;
	mov.f64 	%fd194, %fd191;
$L__BB0_26:
	sub.f64 	%fd179, %fd192, %fd191;
	add.f64 	%fd37, %fd31, %fd179;
	add.f64 	%fd180, %fd194, %fd194;
	fma.rn.f64 	%fd193, %fd180, %fd193, %fd32;
	add.s32 	%r114, %r114, 1;
	mul.f64 	%fd192, %fd37, %fd37;
	mul.f64 	%fd191, %fd193, %fd193;
	add.f64 	%fd181, %fd192, %fd191;
	setp.le.f64 	%p21, %fd181, 0d4010000000000000;
	setp.lt.s32 	%p22, %r114, %r15;
	and.pred  	%p23, %p21, %p22;
	mov.f64 	%fd194, %fd37;
	@%p23 bra 	$L__BB0_26;
$L__BB0_27:
	ld.param.u64 	%rd13, [mandelbrotFlyToTarget05_param_1];
	mad.lo.s32 	%r92, %r37, %r50, %r1;
	shl.b32 	%r93, %r92, 2;
	setp.ne.s32 	%p24, %r114, %r15;
	cvt.s64.s32 	%rd11, %r93;
	cvta.to.global.u64 	%rd12, %rd13;
	add.s64 	%rd1, %rd12, %rd11;
	@%p24 bra 	$L__BB0_29;
	st.global.u8 	[%rd1], %r40;
	st.global.u8 	[%rd1+1], %r41;
	bra.uni 	$L__BB0_30;
$L__BB0_29:
	cvt.rn.f32.u32 	%f1, %r114;
	cvt.rn.f32.s32 	%f2, %r15;
	div.rn.f32 	%f3, %f1, %f2;
	mul.f32 	%f4, %f3, 0f40490FD0;
	sin.approx.f32 	%f5, %f4;
	mul.f32 	%f6, %f5, 0f437F0000;
	fma.rn.f32 	%f7, %f3, 0f40C90FD0, 0f3F860AA6;
	sin.approx.f32 	%f8, %f7;
	mul.f32 	%f9, %f8, 0f437F0000;
	fma.rn.f32 	%f10, %f3, 0f4116CBDC, 0f40060AA6;
	sin.approx.f32 	%f11, %f10;
	mul.f32 	%f12, %f11, 0f437F0000;
	mov.f32 	%f13, 0f3F800000;
	sub.f32 	%f14, %f13, %f3;
	mul.f32 	%f15, %f14, %f6;
	cvt.rzi.s32.f32 	%r94, %f15;
	add.s32 	%r95, %r94, %r40;
	min.s32 	%r96, %r95, 255;
	st.global.u8 	[%rd1], %r96;
	mul.f32 	%f16, %f14, %f9;
	cvt.rzi.s32.f32 	%r97, %f16;
	add.s32 	%r98, %r97, %r41;
	min.s32 	%r99, %r98, 255;
	st.global.u8 	[%rd1+1], %r99;
	mul.f32 	%f17, %f14, %f12;
	cvt.rzi.s32.f32 	%r100, %f17;
	add.s32 	%r101, %r100, %r115;
	min.s32 	%r115, %r101, 255;
$L__BB0_30:
	st.global.u8 	[%rd1+2], %r115;
	mov.b16 	%rs1, 255;
	st.global.u8 	[%rd1+3], %rs1;
$L__BB0_31:
	ret;

}
.func  (.param .align 16 .b8 func_retval0[16]) __internal_trig_reduction_slowpathd(
	.param .b64 __internal_trig_reduction_slowpathd_param_0
)
{
	.local .align 8 .b8 	__local_depot1[40];
	.reg .b64 	%SP;
	.reg .b64 	%SPL;
	.reg .pred 	%p<10>;
	.reg .b32 	%r<47>;
	.reg .b64 	%rd<74>;
	.reg .b64 	%fd<5>;

	mov.u64 	%SPL, __local_depot1;
	ld.param.f64 	%fd4, [__internal_trig_reduction_slowpathd_param_0];
	add.u64 	%rd1, %SPL, 0;
	{
	.reg .b32 %temp; 
	mov.b64 	{%temp, %r1}, %fd4;
	}
	shr.u32 	%r2, %r1, 20;
	and.b32  	%r3, %r2, 2047;
	setp.eq.s32 	%p1, %r3, 2047;
	mov.b32 	%r46, 0;
	@%p1 bra 	$L__BB1_9;
	add.s32 	%r20, %r3, -1024;
	mov.b64 	%rd20, %fd4;
	shl.b64 	%rd2, %rd20, 11;
	shr.u32 	%r4, %r20, 6;
	sub.s32 	%r45, 15, %r4;
	sub.s32 	%r21, 19, %r4;
	setp.lt.u32 	%p2, %r20, 128;
	selp.b32 	%r6, 18, %r21, %p2;
	setp.ge.s32 	%p3, %r45, %r6;
	mov.b64 	%rd70, 0;
	@%p3 bra 	$L__BB1_4;
	add.s32 	%r23, %r6, %r4;
	neg.s32 	%r43, %r23;
	or.b64  	%rd3, %rd2, -9223372036854775808;
	mov.b64 	%rd70, 0;
	mov.b32 	%r42, 0;
	mov.u64 	%rd25, __cudart_i2opi_d;
	mov.u32 	%r44, %r45;
$L__BB1_3:
	.pragma "nounroll";
	mul.wide.s32 	%rd22, %r42, 8;
	add.s64 	%rd23, %rd1, %rd22;
	mul.wide.s32 	%rd24, %r44, 8;
	add.s64 	%rd26, %rd25, %rd24;
	ld.global.nc.u64 	%rd27, [%rd26];
	{
	.reg .u32 %r0, %r1, %r2, %r3, %alo, %ahi, %blo, %bhi, %clo, %chi;
	mov.b64 	{%alo,%ahi}, %rd27;
	mov.b64 	{%blo,%bhi}, %rd3;
	mov.b64 	{%clo,%chi}, %rd70;
	mad.lo.cc.u32 	%r0, %alo, %blo, %clo;
	madc.hi.cc.u32 	%r1, %alo, %blo, %chi;
	madc.hi.u32 	%r2, %alo, %bhi, 0;
	mad.lo.cc.u32 	%r1, %alo, %bhi, %r1;
	madc.hi.cc.u32 	%r2, %ahi, %blo, %r2;
	madc.hi.u32 	%r3, %ahi, %bhi, 0;
	mad.lo.cc.u32 	%r1, %ahi, %blo, %r1;
	madc.lo.cc.u32 	%r2, %ahi, %bhi, %r2;
	addc.u32 	%r3, %r3, 0;
	mov.b64 	%rd28, {%r0,%r1};
	mov.b64 	%rd70, {%r2,%r3};
	}
	st.local.u64 	[%rd23], %rd28;
	add.s32 	%r44, %r44, 1;
	add.s32 	%r43, %r43, 1;
	add.s32 	%r42, %r42, 1;
	setp.ne.s32 	%p4, %r43, -15;
	mov.u32 	%r45, %r6;
	@%p4 bra 	$L__BB1_3;
$L__BB1_4:
	cvt.s64.s32 	%rd29, %r45;
	cvt.u64.u32 	%rd30, %r4;
	add.s64 	%rd31, %rd30, %rd29;
	shl.b64 	%rd32, %rd31, 3;
	add.s64 	%rd33, %rd1, %rd32;
	st.local.u64 	[%rd33+-120], %rd70;
	and.b32  	%r15, %r2, 63;
	ld.local.u64 	%rd72, [%rd1+16];
	ld.local.u64 	%rd71, [%rd1+24];
	setp.eq.s32 	%p5, %r15, 0;
	@%p5 bra 	$L__BB1_6;
	shl.b64 	%rd34, %rd71, %r15;
	shr.u64 	%rd35, %rd72, 1;
	xor.b32  	%r24, %r15, 63;
	shr.u64 	%rd36, %rd35, %r24;
	or.b64  	%rd71, %rd34, %rd36;
	ld.local.u64 	%rd37, [%rd1+8];
	shl.b64 	%rd38, %rd72, %r15;
	shr.u64 	%rd39, %rd37, 1;
	shr.u64 	%rd40, %rd39, %r24;
	or.b64  	%rd72, %rd38, %rd40;
$L__BB1_6:
	and.b32  	%r25, %r1, -2147483648;
	shr.u64 	%rd41, %rd71, 62;
	cvt.u32.u64 	%r26, %rd41;
	mov.b64 	{%r27, %r28}, %rd71;
	mov.b64 	{%r29, %r30}, %rd72;
	shf.l.wrap.b32 	%r31, %r30, %r27, 2;
	shf.l.wrap.b32 	%r32, %r27, %r28, 2;
	mov.b64 	%rd42, {%r31, %r32};
	shl.b64 	%rd43, %rd72, 2;
	shr.u64 	%rd44, %rd42, 63;
	cvt.u32.u64 	%r33, %rd44;
	add.s32 	%r34, %r33, %r26;
	setp.eq.s32 	%p6, %r25, 0;
	neg.s32 	%r35, %r34;
	selp.b32 	%r46, %r34, %r35, %p6;
	setp.gt.s64 	%p7, %rd42, -1;
	mov.b64 	%rd45, 0;
	{
	.reg .u32 %r0, %r1, %r2, %r3, %a0, %a1, %a2, %a3, %b0, %b1, %b2, %b3;
	mov.b64 	{%a0,%a1}, %rd45;
	mov.b64 	{%a2,%a3}, %rd45;
	mov.b64 	{%b0,%b1}, %rd43;
	mov.b64 	{%b2,%b3}, %rd42;
	sub.cc.u32 	%r0, %a0, %b0;
	subc.cc.u32 	%r1, %a1, %b1;
	subc.cc.u32 	%r2, %a2, %b2;
	subc.u32 	%r3, %a3, %b3;
	mov.b64 	%rd46, {%r0,%r1};
	mov.b64 	%rd47, {%r2,%r3};
	}
	xor.b32  	%r36, %r25, -2147483648;
	selp.b64 	%rd73, %rd42, %rd47, %p7;
	selp.b64 	%rd14, %rd43, %rd46, %p7;
	selp.b32 	%r17, %r25, %r36, %p7;
	clz.b64 	%r37, %rd73;
	cvt.u64.u32 	%rd15, %r37;
	setp.eq.s32 	%p8, %r37, 0;
	@%p8 bra 	$L__BB1_8;
	cvt.u32.u64 	%r38, %rd15;
	and.b32  	%r39, %r38, 63;
	shl.b64 	%rd48, %rd73, %r39;
	shr.u64 	%rd49, %rd14, 1;
	not.b32 	%r40, %r38;
	and.b32  	%r41, %r40, 63;
	shr.u64 	%rd50, %rd49, %r41;
	or.b64  	%rd73, %rd48, %rd50;
$L__BB1_8:
	mov.b64 	%rd51, -3958705157555305931;
	{
	.reg .u32 %r0, %r1, %r2, %r3, %alo, %ahi, %blo, %bhi;
	mov.b64 	{%alo,%ahi}, %rd73;
	mov.b64 	{%blo,%bhi}, %rd51;
	mul.lo.u32 	%r0, %alo, %blo;
	mul.hi.u32 	%r1, %alo, %blo;
	mad.lo.cc.u32 	%r1, %alo, %bhi, %r1;
	madc.hi.u32 	%r2, %alo, %bhi, 0;
	mad.lo.cc.u32 	%r1, %ahi, %blo, %r1;
	madc.hi.cc.u32 	%r2, %ahi, %blo, %r2;
	madc.hi.u32 	%r3, %ahi, %bhi, 0;
	mad.lo.cc.u32 	%r2, %ahi, %bhi, %r2;
	addc.u32 	%r3, %r3, 0;
	mov.b64 	%rd52, {%r0,%r1};
	mov.b64 	%rd53, {%r2,%r3};
	}
	setp.gt.s64 	%p9, %rd53, 0;
	{
	.reg .u32 %r0, %r1, %r2, %r3, %a0, %a1, %a2, %a3, %b0, %b1, %b2, %b3;
	mov.b64 	{%a0,%a1}, %rd52;
	mov.b64 	{%a2,%a3}, %rd53;
	mov.b64 	{%b0,%b1}, %rd52;
	mov.b64 	{%b2,%b3}, %rd53;
	add.cc.u32 	%r0, %a0, %b0;
	addc.cc.u32 	%r1, %a1, %b1;
	addc.cc.u32 	%r2, %a2, %b2;
	addc.u32 	%r3, %a3, %b3;
	mov.b64 	%rd54, {%r0,%r1};
	mov.b64 	%rd55, {%r2,%r3};
	}
	selp.b64 	%rd56, %rd55, %rd53, %p9;
	selp.s64 	%rd57, -1, 0, %p9;
	sub.s64 	%rd58, %rd57, %rd15;
	cvt.u64.u32 	%rd59, %r17;
	shl.b64 	%rd60, %rd59, 32;
	add.s64 	%rd61, %rd56, 1;
	shr.u64 	%rd62, %rd61, 10;
	add.s64 	%rd63, %rd62, 1;
	shr.u64 	%rd64, %rd63, 1;
	shl.b64 	%rd65, %rd58, 52;
	add.s64 	%rd66, %rd65, %rd64;
	add.s64 	%rd67, %rd66, 4602678819172646912;
	or.b64  	%rd68, %rd67, %rd60;
	mov.b64 	%fd4, %rd68;
$L__BB1_9:
	st.param.f64 	[func_retval0], %fd4;
	st.param.b32 	[func_retval0+8], %r46;
	ret;

}


// ===== COMPILED SASS (sm_100) =====

	.target	sm_100

	.elftype	@"ET_EXEC"


//--------------------- .note.nv.tkinfo           --------------------------
	.section	.note.nv.tkinfo,"",@"SHT_NOTE"
	.sectionflags	@"SHF_NOTE_NV_TKINFO"
	.tkinfo
        /*0018*/ 	.word	0x00000002
        /*0030*/ 	.string	""
        /*0030*/ 	.string	"ptxas"
        /*0030*/ 	.string	"Cuda compilation tools, release 13.0, V13.0.88"
        /*0030*/ 	.string	"Build cuda_13.0.r13.0/compiler.36424714_0"
        /*0030*/ 	.string	"-arch sm_100 -m 64 "



//--------------------- .note.nv.cuinfo           --------------------------
	.section	.note.nv.cuinfo,"",@"SHT_NOTE"
	.sectionflags	@"SHF_NOTE_NV_CUINFO"
        /*0018*/ 	.short	0x0002
        /*001a*/ 	.short	0x0064
        /*001c*/ 	.short	0x0082
	.zero		2


//--------------------- .nv.info                  --------------------------
	.section	.nv.info,"",@"SHT_CUDA_INFO"
	.align	4


	//----- nvinfo : EIATTR_REGCOUNT
	.align		4
        /*0000*/ 	.byte	0x04, 0x2f
        /*0002*/ 	.short	(.L_3 - .L_2)
	.align		4
.L_2:
        /*0004*/ 	.word	index@(mandelbrotFlyToTarget05)
        /*0008*/ 	.word	0x00000020


	//----- nvinfo : EIATTR_FRAME_SIZE
	.align		4
.L_3:
        /*000c*/ 	.byte	0x04, 0x11
        /*000e*/ 	.short	(.L_5 - .L_4)
	.align		4
.L_4:
        /*0010*/ 	.word	index@($mandelbrotFlyToTarget05$__internal_trig_reduction_slowpathd)
        /*0014*/ 	.word	0x00000028


	//----- nvinfo : EIATTR_FRAME_SIZE
	.align		4
.L_5:
        /*0018*/ 	.byte	0x04, 0x11
        /*001a*/ 	.short	(.L_7 - .L_6)
	.align		4
.L_6:
        /*001c*/ 	.word	index@($__internal_1_$__cuda_sm3x_div_rn_noftz_f32_slowpath)
        /*0020*/ 	.word	0x00000028


	//----- nvinfo : EIATTR_FRAME_SIZE
	.align		4
.L_7:
        /*0024*/ 	.byte	0x04, 0x11
        /*0026*/ 	.short	(.L_9 - .L_8)
	.align		4
.L_8:
        /*0028*/ 	.word	index@($__internal_0_$__cuda_sm20_div_rn_f64_full)
        /*002c*/ 	.word	0x00000028


	//----- nvinfo : EIATTR_FRAME_SIZE
	.align		4
.L_9:
        /*0030*/ 	.byte	0x04, 0x11
        /*0032*/ 	.short	(.L_11 - .L_10)
	.align		4
.L_10:
        /*0034*/ 	.word	index@(mandelbrotFlyToTarget05)
        /*0038*/ 	.word	0x00000028


	//----- nvinfo : EIATTR_MIN_STACK_SIZE
	.align		4
.L_11:
        /*003c*/ 	.byte	0x04, 0x12
        /*003e*/ 	.short	(.L_13 - .L_12)
	.align		4
.L_12:
        /*0040*/ 	.word	index@(mandelbrotFlyToTarget05)
        /*0044*/ 	.word	0x00000028
.L_13:


//--------------------- .nv.compat                --------------------------
	.section	.nv.compat,"",@"SHT_CUDA_COMPAT_INFO"
	.align	4
        /*0000*/ 	.byte	0x02, 0x09, 0x00, 0x00, 0x02, 0x02, 0x01, 0x00, 0x02, 0x05, 0x05, 0x00, 0x03, 0x07, 0x01, 0x01
        /*0010*/ 	.byte	0x02, 0x03, 0x00, 0x00, 0x02, 0x06, 0x01, 0x00, 0x04, 0x0b, 0x08, 0x00, 0x01, 0x00, 0x00, 0x00
        /*0020*/ 	.byte	0x00, 0x00, 0x00, 0x00


//--------------------- .nv.info.mandelbrotFlyToTarget05 --------------------------
	.section	.nv.info.mandelbrotFlyToTarget05,"",@"SHT_CUDA_INFO"
	.sectionflags	@""
	.align	4


	//----- nvinfo : EIATTR_CUDA_API_VERSION
	.align		4
        /*0000*/ 	.byte	0x04, 0x37
        /*0002*/ 	.short	(.L_15 - .L_14)
.L_14:
        /*0004*/ 	.word	0x00000082


	//----- nvinfo : EIATTR_KPARAM_INFO
	.align		4
.L_15:
        /*0008*/ 	.byte	0x04, 0x17
        /*000a*/ 	.short	(.L_17 - .L_16)
.L_16:
        /*000c*/ 	.word	0x00000000
        /*0010*/ 	.short	0x0008
        /*0012*/ 	.short	0x002c
        /*0014*/ 	.byte	0x00, 0xf0, 0x11, 0x00


	//----- nvinfo : EIATTR_KPARAM_INFO
	.align		4
.L_17:
        /*0018*/ 	.byte	0x04, 0x17
        /*001a*/ 	.short	(.L_19 - .L_18)
.L_18:
        /*001c*/ 	.word	0x00000000
        /*0020*/ 	.short	0x0007
        /*0022*/ 	.short	0x0028
        /*0024*/ 	.byte	0x00, 0xf0, 0x11, 0x00


	//----- nvinfo : EIATTR_KPARAM_INFO
	.align		4
.L_19:
        /*0028*/ 	.byte	0x04, 0x17
        /*002a*/ 	.short	(.L_21 - .L_20)
.L_20:
        /*002c*/ 	.word	0x00000000
        /*0030*/ 	.short	0x0006
        /*0032*/ 	.short	0x0024
        /*0034*/ 	.byte	0x00, 0xf0, 0x11, 0x00


	//----- nvinfo : EIATTR_KPARAM_INFO
	.align		4
.L_21:
        /*0038*/ 	.byte	0x04, 0x17
        /*003a*/ 	.short	(.L_23 - .L_22)
.L_22:
        /*003c*/ 	.word	0x00000000
        /*0040*/ 	.short	0x0005
        /*0042*/ 	.short	0x0020
        /*0044*/ 	.byte	0x00, 0xf0, 0x11, 0x00


	//----- nvinfo : EIATTR_KPARAM_INFO
	.align		4
.L_23:
        /*0048*/ 	.byte	0x04, 0x17
        /*004a*/ 	.short	(.L_25 - .L_24)
.L_24:
        /*004c*/ 	.word	0x00000000
        /*0050*/ 	.short	0x0004
        /*0052*/ 	.short	0x0018
        /*0054*/ 	.byte	0x00, 0xf0, 0x21, 0x00


	//----- nvinfo : EIATTR_KPARAM_INFO
	.align		4
.L_25:
        /*0058*/ 	.byte	0x04, 0x17
        /*005a*/ 	.short	(.L_27 - .L_26)
.L_26:
        /*005c*/ 	.word	0x00000000
        /*0060*/ 	.short	0x0003
        /*0062*/ 	.short	0x0014
        /*0064*/ 	.byte	0x00, 0xf0, 0x11, 0x00


	//----- nvinfo : EIATTR_KPARAM_INFO
	.align		4
.L_27:
        /*0068*/ 	.byte	0x04, 0x17
        /*006a*/ 	.short	(.L_29 - .L_28)
.L_28:
        /*006c*/ 	.word	0x00000000
        /*0070*/ 	.short	0x0002
        /*0072*/ 	.short	0x0010
        /*0074*/ 	.byte	0x00, 0xf0, 0x11, 0x00


	//----- nvinfo : EIATTR_KPARAM_INFO
	.align		4
.L_29:
        /*0078*/ 	.byte	0x04, 0x17
        /*007a*/ 	.short	(.L_31 - .L_30)
.L_30:
        /*007c*/ 	.word	0x00000000
        /*0080*/ 	.short	0x0001
        /*0082*/ 	.short	0x0008
        /*0084*/ 	.byte	0x00, 0xf5, 0x21, 0x00


	//----- nvinfo : EIATTR_KPARAM_INFO
	.align		4
.L_31:
        /*0088*/ 	.byte	0x04, 0x17
        /*008a*/ 	.short	(.L_33 - .L_32)
.L_32:
        /*008c*/ 	.word	0x00000000
        /*0090*/ 	.short	0x0000
        /*0092*/ 	.short	0x0000
        /*0094*/ 	.byte	0x00, 0xf5, 0x21, 0x00


	//----- nvinfo : EIATTR_SPARSE_MMA_MASK
	.align		4
.L_33:
        /*0098*/ 	.byte	0x03, 0x50
        /*009a*/ 	.short	0x0000


	//----- nvinfo : EIATTR_MAXREG_COUNT
	.align		4
        /*009c*/ 	.byte	0x03, 0x1b
        /*009e*/ 	.short	0x00ff


	//----- nvinfo : EIATTR_MERCURY_ISA_VERSION
	.align		4
        /*00a0*/ 	.byte	0x03, 0x5f
        /*00a2*/ 	.short	0x0101


	//----- nvinfo : EIATTR_VRC_CTA_INIT_COUNT
	.align		4
        /*00a4*/ 	.byte	0x02, 0x4a
	.zero		1
	.zero		1


	//----- nvinfo : EIATTR_EXIT_INSTR_OFFSETS
	.align		4
        /*00a8*/ 	.byte	0x04, 0x1c
        /*00aa*/ 	.short	(.L_35 - .L_34)


	//   ....[0]....
.L_34:
        /*00ac*/ 	.word	0x000000d0


	//   ....[1]....
        /*00b0*/ 	.word	0x000020d0


	//----- nvinfo : EIATTR_CRS_STACK_SIZE
	.align		4
.L_35:
        /*00b4*/ 	.byte	0x04, 0x1e
        /*00b6*/ 	.short	(.L_37 - .L_36)
.L_36:
        /*00b8*/ 	.word	0x00000000


	//----- nvinfo : EIATTR_CBANK_PARAM_SIZE
	.align		4
.L_37:
        /*00bc*/ 	.byte	0x03, 0x19
        /*00be*/ 	.short	0x0030


	//----- nvinfo : EIATTR_PARAM_CBANK
	.align		4
        /*00c0*/ 	.byte	0x04, 0x0a
        /*00c2*/ 	.short	(.L_39 - .L_38)
	.align		4
.L_38:
        /*00c4*/ 	.word	index@(.nv.constant0.mandelbrotFlyToTarget05)
        /*00c8*/ 	.short	0x0380
        /*00ca*/ 	.short	0x0030


	//----- nvinfo : EIATTR_SW_WAR
	.align		4
.L_39:
        /*00cc*/ 	.byte	0x04, 0x36
        /*00ce*/ 	.short	(.L_41 - .L_40)
.L_40:
        /*00d0*/ 	.word	0x00000008
.L_41:


//--------------------- .nv.callgraph             --------------------------
	.section	.nv.callgraph,"",@"SHT_CUDA_CALLGRAPH"
	.align	4
	.sectionentsize	8
	.align		4
        /*0000*/ 	.word	0x00000000
	.align		4
        /*0004*/ 	.word	0xffffffff
	.align		4
        /*0008*/ 	.word	0x00000000
	.align		4
        /*000c*/ 	.word	0xfffffffe
	.align		4
        /*0010*/ 	.word	0x00000000
	.align		4
        /*0014*/ 	.word	0xfffffffd
	.align		4
        /*0018*/ 	.word	0x00000000
	.align		4
        /*001c*/ 	.word	0xfffffffc


//--------------------- .nv.constant4             --------------------------
	.section	.nv.constant4,"a",@progbits
	.align	8
	.align		8
.nv.constant4:
        /*0000*/ 	.dword	__cudart_i2opi_d
	.align		8
        /*0008*/ 	.dword	__cudart_sin_cos_coeffs


//--------------------- .text.mandelbrotFlyToTarget05 --------------------------
	.section	.text.mandelbrotFlyToTarget05,"ax",@progbits
	.align	128
        .global         mandelbrotFlyToTarget05
        .type           mandelbrotFlyToTarget05,@function
        .size           mandelbrotFlyToTarget05,(.L_x_45 - mandelbrotFlyToTarget05)
        .other          mandelbrotFlyToTarget05,@"STO_CUDA_ENTRY STV_DEFAULT"
mandelbrotFlyToTarget05:
.text.mandelbrotFlyToTarget05:
[----:B------:R-:W0:Y:S01]  /*0000*/  LDC R1, c[0x0][0x37c] ;  /* 0x0000df00ff017b82 */ /* 0x000e220000000800 */
[----:B------:R-:W1:Y:S07]  /*0010*/  S2R R0, SR_TID.Y ;  /* 0x0000000000007919 */ /* 0x000e6e0000002200 */
[----:B------:R-:W2:Y:S01]  /*0020*/  LDC R16, c[0x0][0x360] ;  /* 0x0000d800ff107b82 */ /* 0x000ea20000000800 */
[----:B------:R-:W3:Y:S01]  /*0030*/  LDCU.64 UR6, c[0x0][0x390] ;  /* 0x00007200ff0677ac */ /* 0x000ee20008000a00 */
[----:B0-----:R-:W-:Y:S01]  /*0040*/  VIADD R1, R1, 0xffffffd8 ;  /* 0xffffffd801017836 */ /* 0x001fe20000000000 */
[----:B------:R-:W2:Y:S05]  /*0050*/  S2R R3, SR_TID.X ;  /* 0x0000000000037919 */ /* 0x000eaa0000002100 */
[----:B------:R-:W1:Y:S08]  /*0060*/  S2UR UR5, SR_CTAID.Y ;  /* 0x00000000000579c3 */ /* 0x000e700000002600 */
[----:B------:R-:W1:Y:S08]  /*0070*/  LDC R17, c[0x0][0x364] ;  /* 0x0000d900ff117b82 */ /* 0x000e700000000800 */
[----:B------:R-:W2:Y:S01]  /*0080*/  S2UR UR4, SR_CTAID.X ;  /* 0x00000000000479c3 */ /* 0x000ea20000002500 */
[----:B-1----:R-:W-:-:S05]  /*0090*/  IMAD R17, R17, UR5, R0 ;  /* 0x0000000511117c24 */ /* 0x002fca000f8e0200 */
[----:B---3--:R-:W-:Y:S01]  /*00a0*/  ISETP.GE.AND P0, PT, R17, UR7, PT ;  /* 0x0000000711007c0c */ /* 0x008fe2000bf06270 */
[----:B--2---:R-:W-:-:S05]  /*00b0*/  IMAD R16, R16, UR4, R3 ;  /* 0x0000000410107c24 */ /* 0x004fca000f8e0203 */
[----:B------:R-:W-:-:S13]  /*00c0*/  ISETP.GE.OR P0, PT, R16, UR6, P0 ;  /* 0x0000000610007c0c */ /* 0x000fda0008706670 */
[----:B------:R-:W-:Y:S05]  /*00d0*/  @P0 EXIT ;  /* 0x000000000000094d */ /* 0x000fea0003800000 */
[----:B------:R-:W0:Y:S01]  /*00e0*/  LDC.64 R6, c[0x0][0x398] ;  /* 0x0000e600ff067b82 */ /* 0x000e220000000a00 */
[----:B------:R-:W1:Y:S01]  /*00f0*/  LDCU UR4, c[0x0][0x3a0] ;  /* 0x00007400ff0477ac */ /* 0x000e620008000800 */
[----:B------:R-:W2:Y:S01]  /*0100*/  LDCU UR5, c[0x0][0x3ac] ;  /* 0x00007580ff0577ac */ /* 0x000ea20008000800 */
[----:B-1----:R-:W-:Y:S01]  /*0110*/  UISETP.LT.AND UP0, UPT, UR4, 0x3e8, UPT ;  /* 0x000003e80400788c */ /* 0x002fe2000bf01270 */
[----:B--2---:R-:W-:Y:S01]  /*0120*/  IMAD.U32 R3, RZ, RZ, UR5 ;  /* 0x00000005ff037e24 */ /* 0x004fe2000f8e00ff */
[----:B0-----:R-:W-:Y:S02]  /*0130*/  DADD R6, R6, 1 ;  /* 0x3ff0000006067429 */ /* 0x001fe40000000000 */
[----:B------:R-:W-:-:S08]  /*0140*/  USEL UR4, UR4, 0x3e8, UP0 ;  /* 0x000003e804047887 */ /* 0x000fd00008000000 */
[----:B------:R-:W-:Y:S01]  /*0150*/  ISETP.GT.AND P0, PT, R7, 0xfffff, PT ;  /* 0x000fffff0700780c */ /* 0x000fe20003f04270 */
[--C-:B------:R-:W-:Y:S02]  /*0160*/  IMAD.MOV.U32 R8, RZ, RZ, R6.reuse ;  /* 0x000000ffff087224 */ /* 0x100fe400078e0006 */
[--C-:B------:R-:W-:Y:S02]  /*0170*/  IMAD.MOV.U32 R9, RZ, RZ, R7.reuse ;  /* 0x000000ffff097224 */ /* 0x100fe400078e0007 */
[--C-:B------:R-:W-:Y:S02]  /*0180*/  IMAD.MOV.U32 R5, RZ, RZ, R7.reuse ;  /* 0x000000ffff057224 */ /* 0x100fe400078e0007 */
[--C-:B------:R-:W-:Y:S02]  /*0190*/  IMAD.MOV.U32 R24, RZ, RZ, R6.reuse ;  /* 0x000000ffff187224 */ /* 0x100fe400078e0006 */
[----:B------:R-:W-:Y:S02]  /*01a0*/  IMAD.MOV.U32 R4, RZ, RZ, R7 ;  /* 0x000000ffff047224 */ /* 0x000fe400078e0007 */
[----:B------:R-:W-:-:S02]  /*01b0*/  IMAD.MOV.U32 R20, RZ, RZ, R6 ;  /* 0x000000ffff147224 */ /* 0x000fc400078e0006 */
[----:B------:R-:W-:-:S10]  /*01c0*/  @!P0 DMUL R8, R6, 1.80143985094819840000e+16 ;  /* 0x4350000006088828 */ /* 0x000fd40000000000 */
[----:B------:R-:W-:Y:S02]  /*01d0*/  @!P0 IMAD.MOV.U32 R5, RZ, RZ, R9 ;  /* 0x000000ffff058224 */ /* 0x000fe400078e0009 */
[----:B------:R-:W-:Y:S02]  /*01e0*/  @!P0 IMAD.MOV.U32 R24, RZ, RZ, R8 ;  /* 0x000000ffff188224 */ /* 0x000fe400078e0008 */
[----:B------:R-:W-:-:S05]  /*01f0*/  VIADD R0, R5, 0xffffffff ;  /* 0xffffffff05007836 */ /* 0x000fca0000000000 */
[----:B------:R-:W-:Y:S01]  /*0200*/  ISETP.GT.U32.AND P1, PT, R0, 0x7feffffe, PT ;  /* 0x7feffffe0000780c */ /* 0x000fe20003f24070 */
[----:B------:R-:W-:Y:S02]  /*0210*/  IMAD.MOV.U32 R0, RZ, RZ, -0x3ff ;  /* 0xfffffc01ff007424 */ /* 0x000fe400078e00ff */
[----:B------:R-:W-:-:S10]  /*0220*/  @!P0 IMAD.MOV.U32 R0, RZ, RZ, -0x435 ;  /* 0xfffffbcbff008424 */ /* 0x000fd400078e00ff */
[----:B------:R-:W-:Y:S05]  /*0230*/  @P1 BRA `(.L_x_0) ;  /* 0x0000000400001947 */ /* 0x000fea0003800000 */
[C---:B------:R-:W-:Y:S01]  /*0240*/  LOP3.LUT R2, R5.reuse, 0xfffff, RZ, 0xc0, !PT ;  /* 0x000fffff05027812 */ /* 0x040fe200078ec0ff */
[----:B------:R-:W-:Y:S01]  /*0250*/  IMAD.MOV.U32 R8, RZ, RZ, RZ ;  /* 0x000000ffff087224 */ /* 0x000fe200078e00ff */
[----:B------:R-:W-:Y:S01]  /*0260*/  UMOV UR6, 0x3ae80f1e ;  /* 0x3ae80f1e00067882 */ /* 0x000fe20000000000 */
[----:B------:R-:W-:Y:S01]  /*0270*/  IMAD.MOV.U32 R18, RZ, RZ, -0x748574fc ;  /* 0x8b7a8b04ff127424 */ /* 0x000fe200078e00ff */
[----:B------:R-:W-:Y:S01]  /*0280*/  LOP3.LUT R25, R2, 0x3ff00000, RZ, 0xfc, !PT ;  /* 0x3ff0000002197812 */ /* 0x000fe200078efcff */
[----:B------:R-:W-:Y:S01]  /*0290*/  IMAD.MOV.U32 R19, RZ, RZ, 0x3ed0ee25 ;  /* 0x3ed0ee25ff137424 */ /* 0x000fe200078e00ff */
[----:B------:R-:W-:Y:S01]  /*02a0*/  UMOV UR7, 0x3eb1380b ;  /* 0x3eb1380b00077882 */ /* 0x000fe20000000000 */
[----:B------:R-:W-:Y:S01]  /*02b0*/  LEA.HI R0, R5, R0, RZ, 0xc ;  /* 0x0000000005007211 */ /* 0x000fe200078f60ff */
[----:B------:R-:W-:Y:S01]  /*02c0*/  UMOV UR8, 0x80000000 ;  /* 0x8000000000087882 */ /* 0x000fe20000000000 */
[----:B------:R-:W-:Y:S01]  /*02d0*/  ISETP.GE.U32.AND P0, PT, R25, 0x3ff6a09f, PT ;  /* 0x3ff6a09f1900780c */ /* 0x000fe20003f06070 */
[----:B------:R-:W-:-:S12]  /*02e0*/  UMOV UR9, 0x43300000 ;  /* 0x4330000000097882 */ /* 0x000fd80000000000 */
[----:B------:R-:W-:Y:S02]  /*02f0*/  @P0 VIADD R9, R25, 0xfff00000 ;  /* 0xfff0000019090836 */ /* 0x000fe40000000000 */
[----:B------:R-:W-:Y:S02]  /*0300*/  @P0 VIADD R0, R0, 0x1 ;  /* 0x0000000100000836 */ /* 0x000fe40000000000 */
[----:B------:R-:W-:-:S06]  /*0310*/  @P0 IMAD.MOV.U32 R25, RZ, RZ, R9 ;  /* 0x000000ffff190224 */ /* 0x000fcc00078e0009 */
[C---:B------:R-:W-:Y:S02]  /*0320*/  DADD R14, R24.reuse, 1 ;  /* 0x3ff00000180e7429 */ /* 0x040fe40000000000 */
[----:B------:R-:W-:-:S04]  /*0330*/  DADD R24, R24, -1 ;  /* 0xbff0000018187429 */ /* 0x000fc80000000000 */
[----:B------:R-:W0:Y:S02]  /*0340*/  MUFU.RCP64H R9, R15 ;  /* 0x0000000f00097308 */ /* 0x000e240000001800 */
[----:B0-----:R-:W-:-:S08]  /*0350*/  DFMA R10, -R14, R8, 1 ;  /* 0x3ff000000e0a742b */ /* 0x001fd00000000108 */
[----:B------:R-:W-:-:S08]  /*0360*/  DFMA R10, R10, R10, R10 ;  /* 0x0000000a0a0a722b */ /* 0x000fd0000000000a */
[----:B------:R-:W-:-:S08]  /*0370*/  DFMA R8, R8, R10, R8 ;  /* 0x0000000a0808722b */ /* 0x000fd00000000008 */
[----:B------:R-:W-:-:S08]  /*0380*/  DMUL R10, R24, R8 ;  /* 0x00000008180a7228 */ /* 0x000fd00000000000 */
[----:B------:R-:W-:-:S08]  /*0390*/  DFMA R10, R24, R8, R10 ;  /* 0x00000008180a722b */ /* 0x000fd0000000000a */
[----:B------:R-:W-:Y:S02]  /*03a0*/  DMUL R12, R10, R10 ;  /* 0x0000000a0a0c7228 */ /* 0x000fe40000000000 */
[----:B------:R-:W-:-:S06]  /*03b0*/  DADD R22, R24, -R10 ;  /* 0x0000000018167229 */ /* 0x000fcc000000080a */
[----:B------:R-:W-:Y:S01]  /*03c0*/  DFMA R14, R12, UR6, R18 ;  /* 0x000000060c0e7c2b */ /* 0x000fe20008000012 */
[----:B------:R-:W-:Y:S01]  /*03d0*/  UMOV UR6, 0x9f02676f ;  /* 0x9f02676f00067882 */ /* 0x000fe20000000000 */
[----:B------:R-:W-:Y:S01]  /*03e0*/  UMOV UR7, 0x3ef3b266 ;  /* 0x3ef3b26600077882 */ /* 0x000fe20000000000 */
[----:B------:R-:W-:-:S05]  /*03f0*/  DADD R22, R22, R22 ;  /* 0x0000000016167229 */ /* 0x000fca0000000016 */
[----:B------:R-:W-:Y:S01]  /*0400*/  DFMA R14, R12, R14, UR6 ;  /* 0x000000060c0e7e2b */ /* 0x000fe2000800000e */
[----:B------:R-:W-:Y:S01]  /*0410*/  UMOV UR6, 0xa9ab0956 ;  /* 0xa9ab095600067882 */ /* 0x000fe20000000000 */
[----:B------:R-:W-:Y:S01]  /*0420*/  UMOV UR7, 0x3f1745cb ;  /* 0x3f1745cb00077882 */ /* 0x000fe20000000000 */
[----:B------:R-:W-:-:S05]  /*0430*/  DFMA R24, R24, -R10, R22 ;  /* 0x8000000a1818722b */ /* 0x000fca0000000016 */
[----:B------:R-:W-:Y:S01]  /*0440*/  DFMA R14, R12, R14, UR6 ;  /* 0x000000060c0e7e2b */ /* 0x000fe2000800000e */
[----:B------:R-:W-:Y:S01]  /*0450*/  UMOV UR6, 0x2d1b5154 ;  /* 0x2d1b515400067882 */ /* 0x000fe20000000000 */
[----:B------:R-:W-:Y:S01]  /*0460*/  UMOV UR7, 0x3f3c71c7 ;  /* 0x3f3c71c700077882 */ /* 0x000fe20000000000 */
[----:B------:R-:W-:-:S05]  /*0470*/  DMUL R24, R8, R24 ;  /* 0x0000001808187228 */ /* 0x000fca0000000000 */
[----:B------:R-:W-:Y:S01]  /*0480*/  DFMA R18, R12, R14, UR6 ;  /* 0x000000060c127e2b */ /* 0x000fe2000800000e */
[----:B------:R-:W-:Y:S01]  /*0490*/  UMOV UR6, 0x923be72d ;  /* 0x923be72d00067882 */ /* 0x000fe20000000000 */
[----:B------:R-:W-:Y:S01]  /*04a0*/  UMOV UR7, 0x3f624924 ;  /* 0x3f62492400077882 */ /* 0x000fe20000000000 */
[----:B------:R-:W-:Y:S01]  /*04b0*/  LOP3.LUT R14, R0, 0x80000000, RZ, 0x3c, !PT ;  /* 0x80000000000e7812 */ /* 0x000fe200078e3cff */
[----:B------:R-:W-:-:S04]  /*04c0*/  IMAD.MOV.U32 R15, RZ, RZ, 0x43300000 ;  /* 0x43300000ff0f7424 */ /* 0x000fc800078e00ff */
[----:B------:R-:W-:Y:S01]  /*04d0*/  DFMA R18, R12, R18, UR6 ;  /* 0x000000060c127e2b */ /* 0x000fe20008000012 */
[----:B------:R-:W-:Y:S01]  /*04e0*/  UMOV UR6, 0x9999a3c4 ;  /* 0x9999a3c400067882 */ /* 0x000fe20000000000 */
[----:B------:R-:W-:Y:S01]  /*04f0*/  UMOV UR7, 0x3f899999 ;  /* 0x3f89999900077882 */ /* 0x000fe20000000000 */
[----:B------:R-:W-:Y:S01]  /*0500*/  DADD R14, R14, -UR8 ;  /* 0x800000080e0e7e29 */ /* 0x000fe20008000000 */
[----:B------:R-:W-:Y:S01]  /*0510*/  UMOV UR8, 0xfefa39ef ;  /* 0xfefa39ef00087882 */ /* 0x000fe20000000000 */
[----:B------:R-:W-:-:S03]  /*0520*/  UMOV UR9, 0x3fe62e42 ;  /* 0x3fe62e4200097882 */ /* 0x000fc60000000000 */
[----:B------:R-:W-:Y:S01]  /*0530*/  DFMA R18, R12, R18, UR6 ;  /* 0x000000060c127e2b */ /* 0x000fe20008000012 */
[----:B------:R-:W-:Y:S01]  /*0540*/  UMOV UR6, 0x55555554 ;  /* 0x5555555400067882 */ /* 0x000fe20000000000 */
[----:B------:R-:W-:Y:S01]  /*0550*/  UMOV UR7, 0x3fb55555 ;  /* 0x3fb5555500077882 */ /* 0x000fe20000000000 */
[----:B------:R-:W-:-:S05]  /*0560*/  DFMA R22, R14, UR8, R10 ;  /* 0x000000080e167c2b */ /* 0x000fca000800000a */
[----:B------:R-:W-:Y:S01]  /*0570*/  DFMA R26, R12, R18, UR6 ;  /* 0x000000060c1a7e2b */ /* 0x000fe20008000012 */
[----:B------:R-:W-:Y:S01]  /*0580*/  UMOV UR6, 0xfefa39ef ;  /* 0xfefa39ef00067882 */ /* 0x000fe20000000000 */
[----:B------:R-:W-:Y:S02]  /*0590*/  UMOV UR7, 0x3fe62e42 ;  /* 0x3fe62e4200077882 */ /* 0x000fe40000000000 */
[----:B------:R-:W-:Y:S01]  /*05a0*/  DFMA R18, R14, -UR6, R22 ;  /* 0x800000060e127c2b */ /* 0x000fe20008000016 */
[----:B------:R-:W-:Y:S01]  /*05b0*/  UMOV UR6, 0x3b39803f ;  /* 0x3b39803f00067882 */ /* 0x000fe20000000000 */
[----:B------:R-:W-:Y:S02]  /*05c0*/  UMOV UR7, 0x3c7abc9e ;  /* 0x3c7abc9e00077882 */ /* 0x000fe40000000000 */
[----:B------:R-:W-:-:S04]  /*05d0*/  DMUL R26, R12, R26 ;  /* 0x0000001a0c1a7228 */ /* 0x000fc80000000000 */
[----:B------:R-:W-:-:S04]  /*05e0*/  DADD R18, -R10, R18 ;  /* 0x000000000a127229 */ /* 0x000fc80000000112 */
[----:B------:R-:W-:-:S08]  /*05f0*/  DFMA R24, R10, R26, R24 ;  /* 0x0000001a0a18722b */ /* 0x000fd00000000018 */
[----:B------:R-:W-:-:S08]  /*0600*/  DADD R18, R24, -R18 ;  /* 0x0000000018127229 */ /* 0x000fd00000000812 */
[----:B------:R-:W-:-:S08]  /*0610*/  DFMA R18, R14, UR6, R18 ;  /* 0x000000060e127c2b */ /* 0x000fd00008000012 */
[----:B------:R-:W-:Y:S01]  /*0620*/  DADD R18, R22, R18 ;  /* 0x0000000016127229 */ /* 0x000fe20000000012 */
[----:B------:R-:W-:Y:S10]  /*0630*/  BRA `(.L_x_1) ;  /* 0x0000000000187947 */ /* 0x000ff40003800000 */
.L_x_0:
[----:B------:R-:W-:Y:S01]  /*0640*/  IMAD.MOV.U32 R10, RZ, RZ, 0x0 ;  /* 0x00000000ff0a7424 */ /* 0x000fe200078e00ff */
[----:B------:R-:W-:Y:S01]  /*0650*/  LOP3.LUT P0, RZ, R9, 0x7fffffff, RZ, 0xc0, !PT ;  /* 0x7fffffff09ff7812 */ /* 0x000fe2000780c0ff */
[----:B------:R-:W-:-:S06]  /*0660*/  IMAD.MOV.U32 R11, RZ, RZ, 0x7ff00000 ;  /* 0x7ff00000ff0b7424 */ /* 0x000fcc00078e00ff */
[----:B------:R-:W-:-:S10]  /*0670*/  DFMA R10, R8, R10, +INF ;  /* 0x7ff00000080a742b */ /* 0x000fd4000000000a */
[----:B------:R-:W-:Y:S02]  /*0680*/  FSEL R18, R10, RZ, P0 ;  /* 0x000000ff0a127208 */ /* 0x000fe40000000000 */
[----:B------:R-:W-:-:S07]  /*0690*/  FSEL R19, R11, -QNAN , P0 ;  /* 0xfff000000b137808 */ /* 0x000fce0000000000 */
.L_x_1:
[----:B------:R-:W-:Y:S01]  /*06a0*/  UISETP.LT.AND UP0, UPT, UR4, 0x1, UPT ;  /* 0x000000010400788c */ /* 0x000fe2000bf01270 */
[----:B------:R-:W-:Y:S01]  /*06b0*/  ISETP.GT.AND P0, PT, R4, 0xfffff, PT ;  /* 0x000fffff0400780c */ /* 0x000fe20003f04270 */
[----:B------:R-:W-:Y:S01]  /*06c0*/  UMOV UR6, 0xffda0d24 ;  /* 0xffda0d2400067882 */ /* 0x000fe20000000000 */
[----:B------:R-:W-:Y:S01]  /*06d0*/  UMOV UR7, 0x3c7777d0 ;  /* 0x3c7777d000077882 */ /* 0x000fe20000000000 */
[----:B------:R-:W-:Y:S01]  /*06e0*/  USEL UR4, UR4, 0x1, !UP0 ;  /* 0x0000000104047887 */ /* 0x000fe2000c000000 */
[----:B------:R-:W-:Y:S01]  /*06f0*/  DMUL R10, R18, UR6 ;  /* 0x00000006120a7c28 */ /* 0x000fe20008000000 */
[----:B------:R-:W-:Y:S01]  /*0700*/  IMAD.MOV.U32 R8, RZ, RZ, R6 ;  /* 0x000000ffff087224 */ /* 0x000fe200078e0006 */
[----:B------:R-:W-:Y:S01]  /*0710*/  UMOV UR5, 0x3ff71547 ;  /* 0x3ff7154700057882 */ /* 0x000fe20000000000 */
[----:B------:R-:W-:Y:S02]  /*0720*/  IMAD.MOV.U32 R9, RZ, RZ, R7 ;  /* 0x000000ffff097224 */ /* 0x000fe400078e0007 */
[----:B------:R-:W-:-:S03]  /*0730*/  IMAD.MOV.U32 R5, RZ, RZ, -0x3ff ;  /* 0xfffffc01ff057424 */ /* 0x000fc600078e00ff */
[----:B------:R-:W0:Y:S01]  /*0740*/  I2F.F64.U32 R12, UR4 ;  /* 0x00000004000c7d12 */ /* 0x000e220008201800 */
[----:B------:R-:W-:Y:S01]  /*0750*/  @!P0 DMUL R8, R6, 1.80143985094819840000e+16 ;  /* 0x4350000006088828 */ /* 0x000fe20000000000 */
[----:B------:R-:W-:Y:S01]  /*0760*/  UMOV UR4, 0x652b82fe ;  /* 0x652b82fe00047882 */ /* 0x000fe20000000000 */
[----:B------:R-:W-:Y:S01]  /*0770*/  @!P0 IMAD.MOV.U32 R5, RZ, RZ, -0x435 ;  /* 0xfffffbcbff058424 */ /* 0x000fe200078e00ff */
[----:B------:R-:W-:-:S07]  /*0780*/  DFMA R10, R18, UR4, R10 ;  /* 0x00000004120a7c2b */ /* 0x000fce000800000a */
[----:B------:R-:W-:Y:S02]  /*0790*/  @!P0 IMAD.MOV.U32 R4, RZ, RZ, R9 ;  /* 0x000000ffff048224 */ /* 0x000fe400078e0009 */
[----:B------:R-:W-:Y:S01]  /*07a0*/  @!P0 IMAD.MOV.U32 R20, RZ, RZ, R8 ;  /* 0x000000ffff148224 */ /* 0x000fe200078e0008 */
[----:B0-----:R-:W-:Y:S01]  /*07b0*/  DMUL R10, R10, R12 ;  /* 0x0000000c0a0a7228 */ /* 0x001fe20000000000 */
[----:B------:R-:W-:-:S05]  /*07c0*/  VIADD R0, R4, 0xffffffff ;  /* 0xffffffff04007836 */ /* 0x000fca0000000000 */
[----:B------:R-:W0:Y:S01]  /*07d0*/  F2I.F64.TRUNC R2, R10 ;  /* 0x0000000a00027311 */ /* 0x000e22000030d100 */
[----:B------:R-:W-:Y:S01]  /*07e0*/  ISETP.GT.U32.AND P1, PT, R0, 0x7feffffe, PT ;  /* 0x7feffffe0000780c */ /* 0x000fe20003f24070 */
[----:B0-----:R-:W-:-:S12]  /*07f0*/  VIADD R0, R2, 0x64 ;  /* 0x0000006402007836 */ /* 0x001fd80000000000 */
[----:B------:R-:W-:Y:S05]  /*0800*/  @P1 BRA `(.L_x_2) ;  /* 0x0000000400001947 */ /* 0x000fea0003800000 */
[----:B------:R-:W-:Y:S01]  /*0810*/  LOP3.LUT R8, R4, 0xfffff, RZ, 0xc0, !PT ;  /* 0x000fffff04087812 */ /* 0x000fe200078ec0ff */
[----:B------:R-:W-:Y:S01]  /*0820*/  IMAD.MOV.U32 R18, RZ, RZ, -0x748574fc ;  /* 0x8b7a8b04ff127424 */ /* 0x000fe200078e00ff */
[----:B------:R-:W-:Y:S01]  /*0830*/  UMOV UR4, 0x3ae80f1e ;  /* 0x3ae80f1e00047882 */ /* 0x000fe20000000000 */
[----:B------:R-:W-:Y:S01]  /*0840*/  IMAD.MOV.U32 R19, RZ, RZ, 0x3ed0ee25 ;  /* 0x3ed0ee25ff137424 */ /* 0x000fe200078e00ff */
[----:B------:R-:W-:Y:S01]  /*0850*/  LOP3.LUT R21, R8, 0x3ff00000, RZ, 0xfc, !PT ;  /* 0x3ff0000008157812 */ /* 0x000fe200078efcff */
[----:B------:R-:W-:Y:S01]  /*0860*/  IMAD.MOV.U32 R8, RZ, RZ, RZ ;  /* 0x000000ffff087224 */ /* 0x000fe200078e00ff */
[----:B------:R-:W-:Y:S01]  /*0870*/  UMOV UR5, 0x3eb1380b ;  /* 0x3eb1380b00057882 */ /* 0x000fe20000000000 */
[----:B------:R-:W-:Y:S01]  /*0880*/  LEA.HI R5, R4, R5, RZ, 0xc ;  /* 0x0000000504057211 */ /* 0x000fe200078f60ff */
[----:B------:R-:W-:Y:S01]  /*0890*/  UMOV UR6, 0x80000000 ;  /* 0x8000000000067882 */ /* 0x000fe20000000000 */
[----:B------:R-:W-:Y:S01]  /*08a0*/  ISETP.GE.U32.AND P0, PT, R21, 0x3ff6a09f, PT ;  /* 0x3ff6a09f1500780c */ /* 0x000fe20003f06070 */
[----:B------:R-:W-:-:S12]  /*08b0*/  UMOV UR7, 0x43300000 ;  /* 0x4330000000077882 */ /* 0x000fd80000000000 */
[----:B------:R-:W-:Y:S02]  /*08c0*/  @P0 VIADD R9, R21, 0xfff00000 ;  /* 0xfff0000015090836 */ /* 0x000fe40000000000 */
[----:B------:R-:W-:Y:S02]  /*08d0*/  @P0 VIADD R5, R5, 0x1 ;  /* 0x0000000105050836 */ /* 0x000fe40000000000 */
[----:B------:R-:W-:-:S03]  /*08e0*/  @P0 IMAD.MOV.U32 R21, RZ, RZ, R9 ;  /* 0x000000ffff150224 */ /* 0x000fc600078e0009 */
[----:B------:R-:W-:Y:S01]  /*08f0*/  LOP3.LUT R4, R5, 0x80000000, RZ, 0x3c, !PT ;  /* 0x8000000005047812 */ /* 0x000fe200078e3cff */
[----:B------:R-:W-:Y:S02]  /*0900*/  IMAD.MOV.U32 R5, RZ, RZ, 0x43300000 ;  /* 0x43300000ff057424 */ /* 0x000fe400078e00ff */
[C---:B------:R-:W-:Y:S02]  /*0910*/  DADD R14, R20.reuse, 1 ;  /* 0x3ff00000140e7429 */ /* 0x040fe40000000000 */
[----:B------:R-:W-:Y:S02]  /*0920*/  DADD R20, R20, -1 ;  /* 0xbff0000014147429 */ /* 0x000fe40000000000 */
[----:B------:R-:W-:Y:S01]  /*0930*/  DADD R4, R4, -UR6 ;  /* 0x8000000604047e29 */ /* 0x000fe20008000000 */
[----:B------:R-:W-:Y:S01]  /*0940*/  UMOV UR6, 0xfefa39ef ;  /* 0xfefa39ef00067882 */ /* 0x000fe20000000000 */
[----:B------:R-:W0:Y:S01]  /*0950*/  MUFU.RCP64H R9, R15 ;  /* 0x0000000f00097308 */ /* 0x000e220000001800 */
[----:B------:R-:W-:Y:S01]  /*0960*/  UMOV UR7, 0x3fe62e42 ;  /* 0x3fe62e4200077882 */ /* 0x000fe20000000000 */
[----:B0-----:R-:W-:-:S08]  /*0970*/  DFMA R10, -R14, R8, 1 ;  /* 0x3ff000000e0a742b */ /* 0x001fd00000000108 */
[----:B------:R-:W-:-:S08]  /*0980*/  DFMA R10, R10, R10, R10 ;  /* 0x0000000a0a0a722b */ /* 0x000fd0000000000a */
[----:B------:R-:W-:-:S08]  /*0990*/  DFMA R8, R8, R10, R8 ;  /* 0x0000000a0808722b */ /* 0x000fd00000000008 */
[----:B------:R-:W-:-:S08]  /*09a0*/  DMUL R10, R20, R8 ;  /* 0x00000008140a7228 */ /* 0x000fd00000000000 */
[----:B------:R-:W-:-:S08]  /*09b0*/  DFMA R10, R20, R8, R10 ;  /* 0x00000008140a722b */ /* 0x000fd0000000000a */
[----:B------:R-:W-:-:S08]  /*09c0*/  DMUL R12, R10, R10 ;  /* 0x0000000a0a0c7228 */ /* 0x000fd00000000000 */
[----:B------:R-:W-:Y:S01]  /*09d0*/  DFMA R14, R12, UR4, R18 ;  /* 0x000000040c0e7c2b */ /* 0x000fe20008000012 */
[----:B------:R-:W-:Y:S01]  /*09e0*/  UMOV UR4, 0x9f02676f ;  /* 0x9f02676f00047882 */ /* 0x000fe20000000000 */
[----:B------:R-:W-:Y:S01]  /*09f0*/  UMOV UR5, 0x3ef3b266 ;  /* 0x3ef3b26600057882 */ /* 0x000fe20000000000 */
[----:B------:R-:W-:-:S05]  /*0a00*/  DADD R18, R20, -R10 ;  /* 0x0000000014127229 */ /* 0x000fca000000080a */
[----:B------:R-:W-:Y:S01]  /*0a10*/  DFMA R14, R12, R14, UR4 ;  /* 0x000000040c0e7e2b */ /* 0x000fe2000800000e */
[----:B------:R-:W-:Y:S01]  /*0a20*/  UMOV UR4, 0xa9ab0956 ;  /* 0xa9ab095600047882 */ /* 0x000fe20000000000 */
[----:B------:R-:W-:Y:S01]  /*0a30*/  UMOV UR5, 0x3f1745cb ;  /* 0x3f1745cb00057882 */ /* 0x000fe20000000000 */
[----:B------:R-:W-:-:S05]  /*0a40*/  DADD R18, R18, R18 ;  /* 0x0000000012127229 */ /* 0x000fca0000000012 */
[----:B------:R-:W-:Y:S01]  /*0a50*/  DFMA R14, R12, R14, UR4 ;  /* 0x000000040c0e7e2b */ /* 0x000fe2000800000e */
[----:B------:R-:W-:Y:S01]  /*0a60*/  UMOV UR4, 0x2d1b5154 ;  /* 0x2d1b515400047882 */ /* 0x000fe20000000000 */
[----:B------:R-:W-:Y:S01]  /*0a70*/  UMOV UR5, 0x3f3c71c7 ;  /* 0x3f3c71c700057882 */ /* 0x000fe20000000000 */
[----:B------:R-:W-:Y:S02]  /*0a80*/  DFMA R20, R20, -R10, R18 ;  /* 0x8000000a1414722b */ /* 0x000fe40000000012 */
[----:B------:R-:W-:-:S03]  /*0a90*/  DFMA R18, R4, UR6, R10 ;  /* 0x0000000604127c2b */ /* 0x000fc6000800000a */
[----:B------:R-:W-:Y:S01]  /*0aa0*/  DFMA R14, R12, R14, UR4 ;  /* 0x000000040c0e7e2b */ /* 0x000fe2000800000e */
[----:B------:R-:W-:Y:S01]  /*0ab0*/  UMOV UR4, 0x923be72d ;  /* 0x923be72d00047882 */ /* 0x000fe20000000000 */
[----:B------:R-:W-:Y:S01]  /*0ac0*/  UMOV UR5, 0x3f624924 ;  /* 0x3f62492400057882 */ /* 0x000fe20000000000 */
[----:B------:R-:W-:-:S05]  /*0ad0*/  DMUL R20, R8, R20 ;  /* 0x0000001408147228 */ /* 0x000fca0000000000 */
[----:B------:R-:W-:Y:S01]  /*0ae0*/  DFMA R14, R12, R14, UR4 ;  /* 0x000000040c0e7e2b */ /* 0x000fe2000800000e */
[----:B------:R-:W-:Y:S01]  /*0af0*/  UMOV UR4, 0x9999a3c4 ;  /* 0x9999a3c400047882 */ /* 0x000fe20000000000 */
[----:B------:R-:W-:-:S06]  /*0b00*/  UMOV UR5, 0x3f899999 ;  /* 0x3f89999900057882 */ /* 0x000fcc0000000000 */
[----:B------:R-:W-:Y:S01]  /*0b10*/  DFMA R14, R12, R14, UR4 ;  /* 0x000000040c0e7e2b */ /* 0x000fe2000800000e */
[----:B------:R-:W-:Y:S01]  /*0b20*/  UMOV UR4, 0x55555554 ;  /* 0x5555555400047882 */ /* 0x000fe20000000000 */
[----:B------:R-:W-:-:S06]  /*0b30*/  UMOV UR5, 0x3fb55555 ;  /* 0x3fb5555500057882 */ /* 0x000fcc0000000000 */
        /* <DEDUP_REMOVED lines=13> */
.L_x_2:
[----:B------:R-:W-:Y:S01]  /*0c10*/  IMAD.MOV.U32 R4, RZ, RZ, 0x0 ;  /* 0x00000000ff047424 */ /* 0x000fe200078e00ff */
[----:B------:R-:W-:Y:S01]  /*0c20*/  LOP3.LUT P0, RZ, R9, 0x7fffffff, RZ, 0xc0, !PT ;  /* 0x7fffffff09ff7812 */ /* 0x000fe2000780c0ff */
[----:B------:R-:W-:-:S06]  /*0c30*/  IMAD.MOV.U32 R5, RZ, RZ, 0x7ff00000 ;  /* 0x7ff00000ff057424 */ /* 0x000fcc00078e00ff */
[----:B------:R-:W-:-:S10]  /*0c40*/  DFMA R4, R8, R4, +INF ;  /* 0x7ff000000804742b */ /* 0x000fd40000000004 */
[----:B------:R-:W-:Y:S02]  /*0c50*/  FSEL R22, R4, RZ, P0 ;  /* 0x000000ff04167208 */ /* 0x000fe40000000000 */
[----:B------:R-:W-:-:S07]  /*0c60*/  FSEL R23, R5, -QNAN , P0 ;  /* 0xfff0000005177808 */ /* 0x000fce0000000000 */
.L_x_3:
[----:B------:R-:W0:Y:S01]  /*0c70*/  MUFU.RCP64H R5, R7 ;  /* 0x0000000700057308 */ /* 0x000e220000001800 */
[----:B------:R-:W-:Y:S01]  /*0c80*/  IMAD.MOV.U32 R4, RZ, RZ, 0x1 ;  /* 0x00000001ff047424 */ /* 0x000fe200078e00ff */
[----:B------:R-:W-:Y:S01]  /*0c90*/  UMOV UR4, 0xeb1c432d ;  /* 0xeb1c432d00047882 */ /* 0x000fe20000000000 */
[----:B------:R-:W-:-:S04]  /*0ca0*/  UMOV UR5, 0x3f4a36e2 ;  /* 0x3f4a36e200057882 */ /* 0x000fc80000000000 */
[----:B0-----:R-:W-:-:S08]  /*0cb0*/  DFMA R8, -R6, R4, 1 ;  /* 0x3ff000000608742b */ /* 0x001fd00000000104 */
[----:B------:R-:W-:-:S08]  /*0cc0*/  DFMA R8, R8, R8, R8 ;  /* 0x000000080808722b */ /* 0x000fd00000000008 */
[----:B------:R-:W-:-:S08]  /*0cd0*/  DFMA R8, R4, R8, R4 ;  /* 0x000000080408722b */ /* 0x000fd00000000004 */
[----:B------:R-:W-:-:S08]  /*0ce0*/  DFMA R4, -R6, R8, 1 ;  /* 0x3ff000000604742b */ /* 0x000fd00000000108 */
[----:B------:R-:W-:-:S08]  /*0cf0*/  DFMA R4, R8, R4, R8 ;  /* 0x000000040804722b */ /* 0x000fd00000000008 */
[----:B------:R-:W-:-:S08]  /*0d00*/  DMUL R18, R4, UR4 ;  /* 0x0000000404127c28 */ /* 0x000fd00008000000 */
[----:B------:R-:W-:Y:S01]  /*0d10*/  DFMA R8, -R6, R18, UR4 ;  /* 0x0000000406087e2b */ /* 0x000fe20008000112 */
[----:B------:R-:W-:Y:S01]  /*0d20*/  UMOV UR4, 0x9999999a ;  /* 0x9999999a00047882 */ /* 0x000fe20000000000 */
[----:B------:R-:W-:Y:S02]  /*0d30*/  UMOV UR5, 0x3fc99999 ;  /* 0x3fc9999900057882 */ /* 0x000fe40000000000 */
[----:B------:R-:W-:-:S04]  /*0d40*/  DMUL R22, R22, UR4 ;  /* 0x0000000416167c28 */ /* 0x000fc80008000000 */
[----:B------:R-:W-:-:S10]  /*0d50*/  DFMA R18, R4, R8, R18 ;  /* 0x000000080412722b */ /* 0x000fd40000000012 */
[----:B------:R-:W-:-:S05]  /*0d60*/  FFMA R4, RZ, R7, R19 ;  /* 0x00000007ff047223 */ /* 0x000fca0000000013 */
[----:B------:R-:W-:-:S13]  /*0d70*/  FSETP.GT.AND P0, PT, |R4|, 1.469367938527859385e-39, PT ;  /* 0x001000000400780b */ /* 0x000fda0003f04200 */
[----:B------:R-:W-:Y:S05]  /*0d80*/  @P0 BRA `(.L_x_4) ;  /* 0x0000000000180947 */ /* 0x000fea0003800000 */
[----:B------:R-:W-:Y:S01]  /*0d90*/  IMAD.MOV.U32 R8, RZ, RZ, -0x14e3bcd3 ;  /* 0xeb1c432dff087424 */ /* 0x000fe200078e00ff */
[----:B------:R-:W-:Y:S01]  /*0da0*/  MOV R24, 0xdd0 ;  /* 0x00000dd000187802 */ /* 0x000fe20000000f00 */
[----:B------:R-:W-:-:S07]  /*0db0*/  IMAD.MOV.U32 R9, RZ, RZ, 0x3f4a36e2 ;  /* 0x3f4a36e2ff097424 */ /* 0x000fce00078e00ff */
[----:B------:R-:W-:Y:S05]  /*0dc0*/  CALL.REL.NOINC `($__internal_0_$__cuda_sm20_div_rn_f64_full) ;  /* 0x0000001000c47944 */ /* 0x000fea0003c00000 */
[----:B------:R-:W-:Y:S02]  /*0dd0*/  IMAD.MOV.U32 R18, RZ, RZ, R4 ;  /* 0x000000ffff127224 */ /* 0x000fe400078e0004 */
[----:B------:R-:W-:-:S07]  /*0de0*/  IMAD.MOV.U32 R19, RZ, RZ, R5 ;  /* 0x000000ffff137224 */ /* 0x000fce00078e0005 */
.L_x_4:
[----:B------:R-:W-:Y:S01]  /*0df0*/  DSETP.NEU.AND P0, PT, |R22|, +INF , PT ;  /* 0x7ff000001600742a */ /* 0x000fe20003f0d200 */
[----:B------:R-:W0:-:S13]  /*0e00*/  LDCU.64 UR4, c[0x0][0x358] ;  /* 0x00006b00ff0477ac */ /* 0x000e1a0008000a00 */
[----:B------:R-:W-:Y:S01]  /*0e10*/  @!P0 DMUL R26, RZ, R22 ;  /* 0x00000016ff1a8228 */ /* 0x000fe20000000000 */
[----:B------:R-:W-:Y:S01]  /*0e20*/  @!P0 IMAD.MOV.U32 R28, RZ, RZ, 0x1 ;  /* 0x00000001ff1c8424 */ /* 0x000fe200078e00ff */
[----:B------:R-:W-:Y:S09]  /*0e30*/  @!P0 BRA `(.L_x_5) ;  /* 0x00000000005c8947 */ /* 0x000ff20003800000 */
[----:B------:R-:W-:Y:S01]  /*0e40*/  UMOV UR6, 0x6dc9c883 ;  /* 0x6dc9c88300067882 */ /* 0x000fe20000000000 */
[----:B------:R-:W-:Y:S01]  /*0e50*/  UMOV UR7, 0x3fe45f30 ;  /* 0x3fe45f3000077882 */ /* 0x000fe20000000000 */
[C---:B------:R-:W-:Y:S02]  /*0e60*/  DSETP.GE.AND P0, PT, |R22|.reuse, 2.14748364800000000000e+09, PT ;  /* 0x41e000001600742a */ /* 0x040fe40003f06200 */
[----:B------:R-:W-:Y:S01]  /*0e70*/  DMUL R4, R22, UR6 ;  /* 0x0000000616047c28 */ /* 0x000fe20008000000 */
[----:B------:R-:W-:Y:S01]  /*0e80*/  UMOV UR6, 0x54442d18 ;  /* 0x54442d1800067882 */ /* 0x000fe20000000000 */
[----:B------:R-:W-:-:S08]  /*0e90*/  UMOV UR7, 0x3ff921fb ;  /* 0x3ff921fb00077882 */ /* 0x000fd00000000000 */
[----:B------:R-:W1:Y:S08]  /*0ea0*/  F2I.F64 R4, R4 ;  /* 0x0000000400047311 */ /* 0x000e700000301100 */
[----:B-1----:R-:W1:Y:S02]  /*0eb0*/  I2F.F64 R26, R4 ;  /* 0x00000004001a7312 */ /* 0x002e640000201c00 */
[----:B-1----:R-:W-:Y:S01]  /*0ec0*/  DFMA R6, R26, -UR6, R22 ;  /* 0x800000061a067c2b */ /* 0x002fe20008000016 */
[----:B------:R-:W-:Y:S01]  /*0ed0*/  UMOV UR6, 0x33145c00 ;  /* 0x33145c0000067882 */ /* 0x000fe20000000000 */
[----:B------:R-:W-:-:S06]  /*0ee0*/  UMOV UR7, 0x3c91a626 ;  /* 0x3c91a62600077882 */ /* 0x000fcc0000000000 */
[----:B------:R-:W-:Y:S01]  /*0ef0*/  DFMA R6, R26, -UR6, R6 ;  /* 0x800000061a067c2b */ /* 0x000fe20008000006 */
[----:B------:R-:W-:Y:S01]  /*0f00*/  UMOV UR6, 0x252049c0 ;  /* 0x252049c000067882 */ /* 0x000fe20000000000 */
[----:B------:R-:W-:-:S06]  /*0f10*/  UMOV UR7, 0x397b839a ;  /* 0x397b839a00077882 */ /* 0x000fcc0000000000 */
[----:B------:R-:W-:Y:S01]  /*0f20*/  DFMA R26, R26, -UR6, R6 ;  /* 0x800000061a1a7c2b */ /* 0x000fe20008000006 */
[----:B------:R-:W-:Y:S10]  /*0f30*/  @!P0 BRA `(.L_x_6) ;  /* 0x0000000000188947 */ /* 0x000ff40003800000 */
[----:B------:R-:W-:Y:S01]  /*0f40*/  IMAD.MOV.U32 R24, RZ, RZ, R22 ;  /* 0x000000ffff187224 */ /* 0x000fe200078e0016 */
[----:B------:R-:W-:Y:S01]  /*0f50*/  MOV R14, 0xf80 ;  /* 0x00000f80000e7802 */ /* 0x000fe20000000f00 */
[----:B------:R-:W-:-:S07]  /*0f60*/  IMAD.MOV.U32 R12, RZ, RZ, R23 ;  /* 0x000000ffff0c7224 */ /* 0x000fce00078e0017 */
[----:B0-----:R-:W-:Y:S05]  /*0f70*/  CALL.REL.NOINC `($mandelbrotFlyToTarget05$__internal_trig_reduction_slowpathd) ;  /* 0x0000001c006c7944 */ /* 0x001fea0003c00000 */
[----:B------:R-:W-:Y:S02]  /*0f80*/  IMAD.MOV.U32 R26, RZ, RZ, R24 ;  /* 0x000000ffff1a7224 */ /* 0x000fe400078e0018 */
[----:B------:R-:W-:-:S07]  /*0f90*/  IMAD.MOV.U32 R27, RZ, RZ, R25 ;  /* 0x000000ffff1b7224 */ /* 0x000fce00078e0019 */
.L_x_6:
[----:B------:R-:W-:-:S07]  /*0fa0*/  VIADD R28, R4, 0x1 ;  /* 0x00000001041c7836 */ /* 0x000fce0000000000 */
.L_x_5:
[----:B------:R-:W1:Y:S01]  /*0fb0*/  LDCU.64 UR6, c[0x4][0x8] ;  /* 0x01000100ff0677ac */ /* 0x000e620008000a00 */
[----:B------:R-:W-:-:S05]  /*0fc0*/  IMAD.SHL.U32 R4, R28, 0x40, RZ ;  /* 0x000000401c047824 */ /* 0x000fca00078e00ff */
[----:B------:R-:W-:-:S04]  /*0fd0*/  LOP3.LUT R4, R4, 0x40, RZ, 0xc0, !PT ;  /* 0x0000004004047812 */ /* 0x000fc800078ec0ff */
[----:B-1----:R-:W-:-:S05]  /*0fe0*/  IADD3 R12, P0, PT, R4, UR6, RZ ;  /* 0x00000006040c7c10 */ /* 0x002fca000ff1e0ff */
[----:B------:R-:W-:-:S05]  /*0ff0*/  IMAD.X R13, RZ, RZ, UR7, P0 ;  /* 0x00000007ff0d7e24 */ /* 0x000fca00080e06ff */
[----:B0-----:R-:W2:Y:S04]  /*1000*/  LDG.E.128.CONSTANT R4, desc[UR4][R12.64] ;  /* 0x000000040c047981 */ /* 0x001ea8000c1e9d00 */
[----:B------:R-:W3:Y:S04]  /*1010*/  LDG.E.128.CONSTANT R8, desc[UR4][R12.64+0x10] ;  /* 0x000010040c087981 */ /* 0x000ee8000c1e9d00 */
[----:B------:R-:W4:Y:S01]  /*1020*/  LDG.E.128.CONSTANT R12, desc[UR4][R12.64+0x20] ;  /* 0x000020040c0c7981 */ /* 0x000f22000c1e9d00 */
[----:B------:R-:W-:Y:S01]  /*1030*/  LOP3.LUT R20, R28, 0x1, RZ, 0xc0, !PT ;  /* 0x000000011c147812 */ /* 0x000fe200078ec0ff */
[----:B------:R-:W-:Y:S01]  /*1040*/  IMAD.MOV.U32 R21, RZ, RZ, 0x3da8ff83 ;  /* 0x3da8ff83ff157424 */ /* 0x000fe200078e00ff */
[----:B------:R-:W-:Y:S01]  /*1050*/  DMUL R24, R26, R26 ;  /* 0x0000001a1a187228 */ /* 0x000fe20000000000 */
[----:B------:R-:W-:Y:S01]  /*1060*/  UMOV UR6, 0x43d63c79 ;  /* 0x43d63c7900067882 */ /* 0x000fe20000000000 */
[----:B------:R-:W-:Y:S01]  /*1070*/  ISETP.NE.U32.AND P0, PT, R20, 0x1, PT ;  /* 0x000000011400780c */ /* 0x000fe20003f05070 */
[----:B------:R-:W-:Y:S01]  /*1080*/  IMAD.MOV.U32 R20, RZ, RZ, 0x20fd8164 ;  /* 0x20fd8164ff147424 */ /* 0x000fe200078e00ff */
[----:B------:R-:W-:Y:S01]  /*1090*/  DSETP.NEU.AND P1, PT, |R22|, +INF , PT ;  /* 0x7ff000001600742a */ /* 0x000fe20003f2d200 */
[----:B------:R-:W-:Y:S01]  /*10a0*/  UMOV UR7, 0x3fe7cbee ;  /* 0x3fe7cbee00077882 */ /* 0x000fe20000000000 */
[----:B------:R-:W-:-:S02]  /*10b0*/  FSEL R21, -R21, 0.11223486810922622681, !P0 ;  /* 0x3de5db6515157808 */ /* 0x000fc40004000100 */
[----:B------:R-:W-:-:S06]  /*10c0*/  FSEL R20, R20, -8.06006814911005101289e+34, !P0 ;  /* 0xf9785eba14147808 */ /* 0x000fcc0004000000 */
[----:B--2---:R-:W-:-:S08]  /*10d0*/  DFMA R4, R24, R20, R4 ;  /* 0x000000141804722b */ /* 0x004fd00000000004 */
[----:B------:R-:W-:-:S08]  /*10e0*/  DFMA R4, R24, R4, R6 ;  /* 0x000000041804722b */ /* 0x000fd00000000006 */
[----:B---3--:R-:W-:-:S08]  /*10f0*/  DFMA R4, R24, R4, R8 ;  /* 0x000000041804722b */ /* 0x008fd00000000008 */
[----:B------:R-:W-:-:S08]  /*1100*/  DFMA R4, R24, R4, R10 ;  /* 0x000000041804722b */ /* 0x000fd0000000000a */
[----:B----4-:R-:W-:-:S08]  /*1110*/  DFMA R4, R24, R4, R12 ;  /* 0x000000041804722b */ /* 0x010fd0000000000c */
[----:B------:R-:W-:-:S08]  /*1120*/  DFMA R4, R24, R4, R14 ;  /* 0x000000041804722b */ /* 0x000fd0000000000e */
[----:B------:R-:W-:Y:S02]  /*1130*/  DFMA R26, R4, R26, R26 ;  /* 0x0000001a041a722b */ /* 0x000fe4000000001a */
[----:B------:R-:W-:Y:S02]  /*1140*/  DFMA R4, R24, R4, 1 ;  /* 0x3ff000001804742b */ /* 0x000fe40000000004 */
[----:B------:R-:W-:-:S08]  /*1150*/  @!P1 DMUL R24, RZ, R22 ;  /* 0x00000016ff189228 */ /* 0x000fd00000000000 */
[----:B------:R-:W-:Y:S01]  /*1160*/  FSEL R6, R4, R26, !P0 ;  /* 0x0000001a04067208 */ /* 0x000fe20004000000 */
[----:B------:R-:W-:Y:S01]  /*1170*/  @!P1 IMAD.MOV.U32 R26, RZ, RZ, RZ ;  /* 0x000000ffff1a9224 */ /* 0x000fe200078e00ff */
[----:B------:R-:W-:Y:S02]  /*1180*/  FSEL R7, R5, R27, !P0 ;  /* 0x0000001b05077208 */ /* 0x000fe40004000000 */
[----:B------:R-:W-:-:S04]  /*1190*/  LOP3.LUT P0, RZ, R28, 0x2, RZ, 0xc0, !PT ;  /* 0x000000021cff7812 */ /* 0x000fc8000780c0ff */
[----:B------:R-:W-:-:S10]  /*11a0*/  DADD R4, RZ, -R6 ;  /* 0x00000000ff047229 */ /* 0x000fd40000000806 */
[----:B------:R-:W-:Y:S02]  /*11b0*/  FSEL R20, R6, R4, !P0 ;  /* 0x0000000406147208 */ /* 0x000fe40004000000 */
[----:B------:R-:W-:-:S06]  /*11c0*/  FSEL R21, R7, R5, !P0 ;  /* 0x0000000507157208 */ /* 0x000fcc0004000000 */
[----:B------:R-:W-:Y:S01]  /*11d0*/  DFMA R20, R18, R20, -UR6 ;  /* 0x8000000612147e2b */ /* 0x000fe20008000014 */
[----:B------:R-:W-:Y:S10]  /*11e0*/  @!P1 BRA `(.L_x_7) ;  /* 0x0000000000549947 */ /* 0x000ff40003800000 */
[----:B------:R-:W-:Y:S01]  /*11f0*/  UMOV UR6, 0x6dc9c883 ;  /* 0x6dc9c88300067882 */ /* 0x000fe20000000000 */
[----:B------:R-:W-:Y:S01]  /*1200*/  UMOV UR7, 0x3fe45f30 ;  /* 0x3fe45f3000077882 */ /* 0x000fe20000000000 */
[C---:B------:R-:W-:Y:S02]  /*1210*/  DSETP.GE.AND P0, PT, |R22|.reuse, 2.14748364800000000000e+09, PT ;  /* 0x41e000001600742a */ /* 0x040fe40003f06200 */
[----:B------:R-:W-:Y:S01]  /*1220*/  DMUL R26, R22, UR6 ;  /* 0x00000006161a7c28 */ /* 0x000fe20008000000 */
[----:B------:R-:W-:Y:S01]  /*1230*/  UMOV UR6, 0x54442d18 ;  /* 0x54442d1800067882 */ /* 0x000fe20000000000 */
[----:B------:R-:W-:-:S08]  /*1240*/  UMOV UR7, 0x3ff921fb ;  /* 0x3ff921fb00077882 */ /* 0x000fd00000000000 */
[----:B------:R-:W0:Y:S08]  /*1250*/  F2I.F64 R26, R26 ;  /* 0x0000001a001a7311 */ /* 0x000e300000301100 */
[----:B0-----:R-:W0:Y:S02]  /*1260*/  I2F.F64 R24, R26 ;  /* 0x0000001a00187312 */ /* 0x001e240000201c00 */
[----:B0-----:R-:W-:Y:S01]  /*1270*/  DFMA R4, R24, -UR6, R22 ;  /* 0x8000000618047c2b */ /* 0x001fe20008000016 */
        /* <DEDUP_REMOVED lines=10> */
[----:B------:R-:W-:Y:S05]  /*1320*/  CALL.REL.NOINC `($mandelbrotFlyToTarget05$__internal_trig_reduction_slowpathd) ;  /* 0x0000001800807944 */ /* 0x000fea0003c00000 */
[----:B------:R-:W-:-:S07]  /*1330*/  IMAD.MOV.U32 R26, RZ, RZ, R4 ;  /* 0x000000ffff1a7224 */ /* 0x000fce00078e0004 */
.L_x_7:
[----:B------:R-:W0:Y:S01]  /*1340*/  LDCU.64 UR6, c[0x4][0x8] ;  /* 0x01000100ff0677ac */ /* 0x000e220008000a00 */
[----:B------:R-:W-:-:S05]  /*1350*/  IMAD.SHL.U32 R4, R26, 0x40, RZ ;  /* 0x000000401a047824 */ /* 0x000fca00078e00ff */
[----:B------:R-:W-:-:S04]  /*1360*/  LOP3.LUT R4, R4, 0x40, RZ, 0xc0, !PT ;  /* 0x0000004004047812 */ /* 0x000fc800078ec0ff */
[----:B0-----:R-:W-:Y:S02]  /*1370*/  IADD3 R12, P0, PT, R4, UR6, RZ ;  /* 0x00000006040c7c10 */ /* 0x001fe4000ff1e0ff */
[----:B------:R-:W-:Y:S01]  /*1380*/  LOP3.LUT R22, R26, 0x1, RZ, 0xc0, !PT ;  /* 0x000000011a167812 */ /* 0x000fe200078ec0ff */
[----:B------:R-:W-:Y:S01]  /*1390*/  IMAD.MOV.U32 R23, RZ, RZ, 0x3da8ff83 ;  /* 0x3da8ff83ff177424 */ /* 0x000fe200078e00ff */
[----:B------:R-:W-:Y:S01]  /*13a0*/  DMUL R28, R24, R24 ;  /* 0x00000018181c7228 */ /* 0x000fe20000000000 */
[----:B------:R-:W-:Y:S01]  /*13b0*/  IMAD.X R13, RZ, RZ, UR7, P0 ;  /* 0x00000007ff0d7e24 */ /* 0x000fe200080e06ff */
[----:B------:R-:W0:Y:S04]  /*13c0*/  LDCU UR6, c[0x0][0x390] ;  /* 0x00007200ff0677ac */ /* 0x000e280008000800 */
[----:B------:R-:W2:Y:S04]  /*13d0*/  LDG.E.128.CONSTANT R4, desc[UR4][R12.64] ;  /* 0x000000040c047981 */ /* 0x000ea8000c1e9d00 */
[----:B------:R-:W3:Y:S04]  /*13e0*/  LDG.E.128.CONSTANT R8, desc[UR4][R12.64+0x10] ;  /* 0x000010040c087981 */ /* 0x000ee8000c1e9d00 */
[----:B------:R-:W4:Y:S01]  /*13f0*/  LDG.E.128.CONSTANT R12, desc[UR4][R12.64+0x20] ;  /* 0x000020040c0c7981 */ /* 0x000f22000c1e9d00 */
[----:B------:R-:W-:Y:S01]  /*1400*/  ISETP.NE.U32.AND P0, PT, R22, 0x1, PT ;  /* 0x000000011600780c */ /* 0x000fe20003f05070 */
[----:B------:R-:W-:Y:S01]  /*1410*/  IMAD.MOV.U32 R22, RZ, RZ, 0x20fd8164 ;  /* 0x20fd8164ff167424 */ /* 0x000fe200078e00ff */
[----:B------:R-:W-:Y:S01]  /*1420*/  UMOV UR7, 0x3fc0dfab ;  /* 0x3fc0dfab00077882 */ /* 0x000fe20000000000 */
[----:B------:R-:W-:Y:S01]  /*1430*/  BSSY.RECONVERGENT B0, `(.L_x_8) ;  /* 0x000002d000007945 */ /* 0x000fe20003800200 */
[----:B------:R-:W-:-:S02]  /*1440*/  FSEL R23, -R23, 0.11223486810922622681, !P0 ;  /* 0x3de5db6517177808 */ /* 0x000fc40004000100 */
[----:B------:R-:W-:-:S06]  /*1450*/  FSEL R22, R22, -8.06006814911005101289e+34, !P0 ;  /* 0xf9785eba16167808 */ /* 0x000fcc0004000000 */
[----:B--2---:R-:W-:-:S08]  /*1460*/  DFMA R4, R28, R22, R4 ;  /* 0x000000161c04722b */ /* 0x004fd00000000004 */
[----:B------:R-:W-:Y:S02]  /*1470*/  DFMA R6, R28, R4, R6 ;  /* 0x000000041c06722b */ /* 0x000fe40000000006 */
[----:B0-----:R-:W0:Y:S01]  /*1480*/  I2F.F64 R4, UR6 ;  /* 0x0000000600047d12 */ /* 0x001e220008201c00 */
[----:B------:R-:W-:-:S05]  /*1490*/  UMOV UR6, 0xd5a9ec37 ;  /* 0xd5a9ec3700067882 */ /* 0x000fca0000000000 */
[----:B---3--:R-:W-:Y:S01]  /*14a0*/  DFMA R8, R28, R6, R8 ;  /* 0x000000061c08722b */ /* 0x008fe20000000008 */
[----:B------:R-:W-:-:S07]  /*14b0*/  IMAD.MOV.U32 R6, RZ, RZ, 0x1 ;  /* 0x00000001ff067424 */ /* 0x000fce00078e00ff */
[----:B------:R-:W-:Y:S02]  /*14c0*/  DFMA R10, R28, R8, R10 ;  /* 0x000000081c0a722b */ /* 0x000fe4000000000a */
[----:B0-----:R-:W-:-:S06]  /*14d0*/  DMUL R4, R4, 0.5 ;  /* 0x3fe0000004047828 */ /* 0x001fcc0000000000 */
[----:B------:R-:W0:Y:S01]  /*14e0*/  MUFU.RCP64H R7, R5 ;  /* 0x0000000500077308 */ /* 0x000e220000001800 */
[----:B----4-:R-:W-:-:S08]  /*14f0*/  DFMA R12, R28, R10, R12 ;  /* 0x0000000a1c0c722b */ /* 0x010fd0000000000c */
[----:B------:R-:W-:Y:S02]  /*1500*/  DFMA R12, R28, R12, R14 ;  /* 0x0000000c1c0c722b */ /* 0x000fe4000000000e */
[----:B0-----:R-:W-:-:S06]  /*1510*/  DFMA R8, -R4, R6, 1 ;  /* 0x3ff000000408742b */ /* 0x001fcc0000000106 */
[----:B------:R-:W-:Y:S02]  /*1520*/  DFMA R24, R12, R24, R24 ;  /* 0x000000180c18722b */ /* 0x000fe40000000018 */
[----:B------:R-:W-:Y:S02]  /*1530*/  DFMA R28, R28, R12, 1 ;  /* 0x3ff000001c1c742b */ /* 0x000fe4000000000c */
[----:B------:R-:W-:-:S08]  /*1540*/  DFMA R8, R8, R8, R8 ;  /* 0x000000080808722b */ /* 0x000fd00000000008 */
[----:B------:R-:W-:Y:S01]  /*1550*/  FSEL R14, R28, R24, !P0 ;  /* 0x000000181c0e7208 */ /* 0x000fe20004000000 */
[----:B------:R-:W-:Y:S01]  /*1560*/  DFMA R8, R6, R8, R6 ;  /* 0x000000080608722b */ /* 0x000fe20000000006 */
[----:B------:R-:W-:Y:S01]  /*1570*/  FSEL R15, R29, R25, !P0 ;  /* 0x000000191d0f7208 */ /* 0x000fe20004000000 */
[----:B------:R-:W0:Y:S01]  /*1580*/  I2F.F64 R6, R16 ;  /* 0x0000001000067312 */ /* 0x000e220000201c00 */
[----:B------:R-:W-:-:S05]  /*1590*/  LOP3.LUT P0, RZ, R26, 0x2, RZ, 0xc0, !PT ;  /* 0x000000021aff7812 */ /* 0x000fca000780c0ff */
[----:B------:R-:W-:-:S08]  /*15a0*/  DFMA R10, -R4, R8, 1 ;  /* 0x3ff00000040a742b */ /* 0x000fd00000000108 */
[----:B------:R-:W-:Y:S02]  /*15b0*/  DFMA R10, R8, R10, R8 ;  /* 0x0000000a080a722b */ /* 0x000fe40000000008 */
[----:B0-----:R-:W-:-:S08]  /*15c0*/  DADD R6, R6, -R4 ;  /* 0x0000000006067229 */ /* 0x001fd00000000804 */
[----:B------:R-:W-:Y:S02]  /*15d0*/  DMUL R8, R6, R10 ;  /* 0x0000000a06087228 */ /* 0x000fe40000000000 */
[----:B------:R-:W-:-:S06]  /*15e0*/  FSETP.GEU.AND P1, PT, |R7|, 6.5827683646048100446e-37, PT ;  /* 0x036000000700780b */ /* 0x000fcc0003f2e200 */
[----:B------:R-:W-:-:S08]  /*15f0*/  DFMA R12, -R4, R8, R6 ;  /* 0x00000008040c722b */ /* 0x000fd00000000106 */
[----:B------:R-:W-:Y:S02]  /*1600*/  DFMA R8, R10, R12, R8 ;  /* 0x0000000c0a08722b */ /* 0x000fe40000000008 */
[----:B------:R-:W-:-:S08]  /*1610*/  DADD R10, RZ, -R14 ;  /* 0x00000000ff0a7229 */ /* 0x000fd0000000080e */
[----:B------:R-:W-:Y:S02]  /*1620*/  FFMA R12, RZ, R5, R9 ;  /* 0x00000005ff0c7223 */ /* 0x000fe40000000009 */
[----:B------:R-:W-:Y:S02]  /*1630*/  FSEL R22, R14, R10, !P0 ;  /* 0x0000000a0e167208 */ /* 0x000fe40004000000 */
[----:B------:R-:W-:Y:S02]  /*1640*/  FSEL R23, R15, R11, !P0 ;  /* 0x0000000b0f177208 */ /* 0x000fe40004000000 */
[----:B------:R-:W-:-:S04]  /*1650*/  FSETP.GT.AND P0, PT, |R12|, 1.469367938527859385e-39, PT ;  /* 0x001000000c00780b */ /* 0x000fc80003f04200 */
[----:B------:R-:W-:-:S09]  /*1660*/  DFMA R22, R18, R22, UR6 ;  /* 0x0000000612167e2b */ /* 0x000fd20008000016 */
[----:B------:R-:W-:Y:S05]  /*1670*/  @P0 BRA P1, `(.L_x_9) ;  /* 0x0000000000200947 */ /* 0x000fea0000800000 */
[----:B------:R-:W-:Y:S01]  /*1680*/  IMAD.MOV.U32 R8, RZ, RZ, R6 ;  /* 0x000000ffff087224 */ /* 0x000fe200078e0006 */
[----:B------:R-:W-:Y:S01]  /*1690*/  MOV R24, 0x16e0 ;  /* 0x000016e000187802 */ /* 0x000fe20000000f00 */
[----:B------:R-:W-:Y:S02]  /*16a0*/  IMAD.MOV.U32 R9, RZ, RZ, R7 ;  /* 0x000000ffff097224 */ /* 0x000fe400078e0007 */
[----:B------:R-:W-:Y:S02]  /*16b0*/  IMAD.MOV.U32 R6, RZ, RZ, R4 ;  /* 0x000000ffff067224 */ /* 0x000fe400078e0004 */
[----:B------:R-:W-:-:S07]  /*16c0*/  IMAD.MOV.U32 R7, RZ, RZ, R5 ;  /* 0x000000ffff077224 */ /* 0x000fce00078e0005 */
[----:B------:R-:W-:Y:S05]  /*16d0*/  CALL.REL.NOINC `($__internal_0_$__cuda_sm20_div_rn_f64_full) ;  /* 0x0000000800807944 */ /* 0x000fea0003c00000 */
[----:B------:R-:W-:Y:S02]  /*16e0*/  IMAD.MOV.U32 R8, RZ, RZ, R4 ;  /* 0x000000ffff087224 */ /* 0x000fe400078e0004 */
[----:B------:R-:W-:-:S07]  /*16f0*/  IMAD.MOV.U32 R9, RZ, RZ, R5 ;  /* 0x000000ffff097224 */ /* 0x000fce00078e0005 */
.L_x_9:
[----:B------:R-:W-:Y:S05]  /*1700*/  BSYNC.RECONVERGENT B0 ;  /* 0x0000000000007941 */ /* 0x000fea0003800200 */
.L_x_8:
[----:B------:R-:W0:Y:S01]  /*1710*/  LDCU UR6, c[0x0][0x39c] ;  /* 0x00007380ff0677ac */ /* 0x000e220008000800 */
[----:B------:R-:W1:Y:S01]  /*1720*/  LDC.64 R4, c[0x0][0x398] ;  /* 0x0000e600ff047b82 */ /* 0x000e620000000a00 */
[----:B------:R-:W-:Y:S01]  /*1730*/  IMAD.MOV.U32 R6, RZ, RZ, 0x1 ;  /* 0x00000001ff067424 */ /* 0x000fe200078e00ff */
[----:B------:R-:W-:Y:S01]  /*1740*/  FSETP.GEU.AND P1, PT, |R9|, 6.5827683646048100446e-37, PT ;  /* 0x036000000900780b */ /* 0x000fe20003f2e200 */
[----:B------:R-:W-:Y:S01]  /*1750*/  BSSY.RECONVERGENT B0, `(.L_x_10) ;  /* 0x0000012000007945 */ /* 0x000fe20003800200 */
[----:B0-----:R-:W1:Y:S03]  /*1760*/  MUFU.RCP64H R7, UR6 ;  /* 0x0000000600077d08 */ /* 0x001e660008001800 */
[----:B-1----:R-:W-:-:S08]  /*1770*/  DFMA R10, R6, -R4, 1 ;  /* 0x3ff00000060a742b */ /* 0x002fd00000000804 */
[----:B------:R-:W-:-:S08]  /*1780*/  DFMA R10, R10, R10, R10 ;  /* 0x0000000a0a0a722b */ /* 0x000fd0000000000a */
[----:B------:R-:W-:-:S08]  /*1790*/  DFMA R10, R6, R10, R6 ;  /* 0x0000000a060a722b */ /* 0x000fd00000000006 */
[----:B------:R-:W-:-:S08]  /*17a0*/  DFMA R6, R10, -R4, 1 ;  /* 0x3ff000000a06742b */ /* 0x000fd00000000804 */
[----:B------:R-:W-:-:S08]  /*17b0*/  DFMA R6, R10, R6, R10 ;  /* 0x000000060a06722b */ /* 0x000fd0000000000a */
[----:B------:R-:W-:-:S08]  /*17c0*/  DMUL R10, R6, R8 ;  /* 0x00000008060a7228 */ /* 0x000fd00000000000 */
[----:B------:R-:W-:-:S08]  /*17d0*/  DFMA R4, R10, -R4, R8 ;  /* 0x800000040a04722b */ /* 0x000fd00000000008 */
[----:B------:R-:W-:-:S10]  /*17e0*/  DFMA R4, R6, R4, R10 ;  /* 0x000000040604722b */ /* 0x000fd4000000000a */
[----:B------:R-:W-:-:S05]  /*17f0*/  FFMA R6, RZ, UR6, R5 ;  /* 0x00000006ff067c23 */ /* 0x000fca0008000005 */
[----:B------:R-:W-:-:S13]  /*1800*/  FSETP.GT.AND P0, PT, |R6|, 1.469367938527859385e-39, PT ;  /* 0x001000000600780b */ /* 0x000fda0003f04200 */
[----:B------:R-:W-:Y:S05]  /*1810*/  @P0 BRA P1, `(.L_x_11) ;  /* 0x0000000000140947 */ /* 0x000fea0000800000 */
[----:B------:R-:W0:Y:S01]  /*1820*/  LDCU.64 UR6, c[0x0][0x398] ;  /* 0x00007300ff0677ac */ /* 0x000e220008000a00 */
[----:B------:R-:W-:Y:S01]  /*1830*/  MOV R24, 0x1870 ;  /* 0x0000187000187802 */ /* 0x000fe20000000f00 */
[----:B0-----:R-:W-:Y:S02]  /*1840*/  IMAD.U32 R6, RZ, RZ, UR6 ;  /* 0x00000006ff067e24 */ /* 0x001fe4000f8e00ff */
[----:B------:R-:W-:-:S07]  /*1850*/  IMAD.U32 R7, RZ, RZ, UR7 ;  /* 0x00000007ff077e24 */ /* 0x000fce000f8e00ff */
[----:B------:R-:W-:Y:S05]  /*1860*/  CALL.REL.NOINC `($__internal_0_$__cuda_sm20_div_rn_f64_full) ;  /* 0x00000008001c7944 */ /* 0x000fea0003c00000 */
.L_x_11:
[----:B------:R-:W-:Y:S05]  /*1870*/  BSYNC.RECONVERGENT B0 ;  /* 0x0000000000007941 */ /* 0x000fea0003800200 */
.L_x_10:
[----:B------:R-:W0:Y:S01]  /*1880*/  LDCU UR6, c[0x0][0x394] ;  /* 0x00007280ff0677ac */ /* 0x000e220008000800 */
[----:B------:R-:W-:Y:S01]  /*1890*/  IMAD.MOV.U32 R8, RZ, RZ, 0x1 ;  /* 0x00000001ff087424 */ /* 0x000fe200078e00ff */
[----:B------:R-:W-:Y:S01]  /*18a0*/  BSSY.RECONVERGENT B0, `(.L_x_12) ;  /* 0x0000019000007945 */ /* 0x000fe20003800200 */
[----:B------:R-:W-:Y:S01]  /*18b0*/  DADD R20, R20, R4 ;  /* 0x0000000014147229 */ /* 0x000fe20000000004 */
[----:B0-----:R-:W0:Y:S02]  /*18c0*/  I2F.F64.U32 R6, UR6 ;  /* 0x0000000600067d12 */ /* 0x001e240008201800 */
[----:B0-----:R-:W-:-:S06]  /*18d0*/  DMUL R6, R6, 0.5 ;  /* 0x3fe0000006067828 */ /* 0x001fcc0000000000 */
[----:B------:R-:W0:Y:S02]  /*18e0*/  MUFU.RCP64H R9, R7 ;  /* 0x0000000700097308 */ /* 0x000e240000001800 */
[----:B0-----:R-:W-:-:S08]  /*18f0*/  DFMA R10, -R6, R8, 1 ;  /* 0x3ff00000060a742b */ /* 0x001fd00000000108 */
[----:B------:R-:W-:Y:S02]  /*1900*/  DFMA R12, R10, R10, R10 ;  /* 0x0000000a0a0c722b */ /* 0x000fe4000000000a */
[----:B------:R-:W0:Y:S06]  /*1910*/  I2F.F64.U32 R10, R17 ;  /* 0x00000011000a7312 */ /* 0x000e2c0000201800 */
[----:B------:R-:W-:-:S08]  /*1920*/  DFMA R12, R8, R12, R8 ;  /* 0x0000000c080c722b */ /* 0x000fd00000000008 */
[----:B------:R-:W-:Y:S02]  /*1930*/  DFMA R8, -R6, R12, 1 ;  /* 0x3ff000000608742b */ /* 0x000fe4000000010c */
[----:B0-----:R-:W-:-:S06]  /*1940*/  DADD R10, R10, -R6 ;  /* 0x000000000a0a7229 */ /* 0x001fcc0000000806 */
[----:B------:R-:W-:-:S04]  /*1950*/  DFMA R8, R12, R8, R12 ;  /* 0x000000080c08722b */ /* 0x000fc8000000000c */
[----:B------:R-:W-:-:S04]  /*1960*/  FSETP.GEU.AND P1, PT, |R11|, 6.5827683646048100446e-37, PT ;  /* 0x036000000b00780b */ /* 0x000fc80003f2e200 */
[----:B------:R-:W-:-:S08]  /*1970*/  DMUL R12, R10, R8 ;  /* 0x000000080a0c7228 */ /* 0x000fd00000000000 */
[----:B------:R-:W-:-:S08]  /*1980*/  DFMA R14, -R6, R12, R10 ;  /* 0x0000000c060e722b */ /* 0x000fd0000000010a */
[----:B------:R-:W-:-:S10]  /*1990*/  DFMA R8, R8, R14, R12 ;  /* 0x0000000e0808722b */ /* 0x000fd4000000000c */
[----:B------:R-:W-:-:S05]  /*19a0*/  FFMA R12, RZ, R7, R9 ;  /* 0x00000007ff0c7223 */ /* 0x000fca0000000009 */
[----:B------:R-:W-:-:S13]  /*19b0*/  FSETP.GT.AND P0, PT, |R12|, 1.469367938527859385e-39, PT ;  /* 0x001000000c00780b */ /* 0x000fda0003f04200 */
[----:B------:R-:W-:Y:S05]  /*19c0*/  @P0 BRA P1, `(.L_x_13) ;  /* 0x0000000000180947 */ /* 0x000fea0000800000 */
[----:B------:R-:W-:Y:S01]  /*19d0*/  IMAD.MOV.U32 R8, RZ, RZ, R10 ;  /* 0x000000ffff087224 */ /* 0x000fe200078e000a */
[----:B------:R-:W-:Y:S01]  /*19e0*/  MOV R24, 0x1a10 ;  /* 0x00001a1000187802 */ /* 0x000fe20000000f00 */
[----:B------:R-:W-:-:S07]  /*19f0*/  IMAD.MOV.U32 R9, RZ, RZ, R11 ;  /* 0x000000ffff097224 */ /* 0x000fce00078e000b */
[----:B------:R-:W-:Y:S05]  /*1a00*/  CALL.REL.NOINC `($__internal_0_$__cuda_sm20_div_rn_f64_full) ;  /* 0x0000000400b47944 */ /* 0x000fea0003c00000 */
[----:B------:R-:W-:Y:S02]  /*1a10*/  IMAD.MOV.U32 R8, RZ, RZ, R4 ;  /* 0x000000ffff087224 */ /* 0x000fe400078e0004 */
[----:B------:R-:W-:-:S07]  /*1a20*/  IMAD.MOV.U32 R9, RZ, RZ, R5 ;  /* 0x000000ffff097224 */ /* 0x000fce00078e0005 */
.L_x_13:
[----:B------:R-:W-:Y:S05]  /*1a30*/  BSYNC.RECONVERGENT B0 ;  /* 0x0000000000007941 */ /* 0x000fea0003800200 */
.L_x_12:
        /* <DEDUP_REMOVED lines=22> */
.L_x_15:
[----:B------:R-:W-:Y:S05]  /*1ba0*/  BSYNC.RECONVERGENT B0 ;  /* 0x0000000000007941 */ /* 0x000fea0003800200 */
.L_x_14:
[----:B------:R-:W-:Y:S01]  /*1bb0*/  ISETP.GE.AND P0, PT, R2, -0x63, PT ;  /* 0xffffff9d0200780c */ /* 0x000fe20003f06270 */
[----:B------:R-:W-:Y:S01]  /*1bc0*/  DADD R22, R22, R4 ;  /* 0x0000000016167229 */ /* 0x000fe20000000004 */
[----:B------:R-:W-:-:S11]  /*1bd0*/  IMAD.MOV.U32 R7, RZ, RZ, RZ ;  /* 0x000000ffff077224 */ /* 0x000fd600078e00ff */
[----:B------:R-:W-:Y:S05]  /*1be0*/  @!P0 BRA `(.L_x_16) ;  /* 0x0000000000488947 */ /* 0x000fea0003800000 */
[----:B------:R-:W-:Y:S01]  /*1bf0*/  BSSY.RECONVERGENT B0, `(.L_x_16) ;  /* 0x0000011000007945 */ /* 0x000fe20003800200 */
[----:B------:R-:W-:Y:S01]  /*1c00*/  IMAD.MOV.U32 R7, RZ, RZ, RZ ;  /* 0x000000ffff077224 */ /* 0x000fe200078e00ff */
[----:B------:R-:W-:Y:S02]  /*1c10*/  CS2R R8, SRZ ;  /* 0x0000000000087805 */ /* 0x000fe4000001ff00 */
[----:B------:R-:W-:Y:S02]  /*1c20*/  CS2R R10, SRZ ;  /* 0x00000000000a7805 */ /* 0x000fe4000001ff00 */
[----:B------:R-:W-:Y:S02]  /*1c30*/  CS2R R4, SRZ ;  /* 0x0000000000047805 */ /* 0x000fe4000001ff00 */
[----:B------:R-:W-:-:S07]  /*1c40*/  CS2R R12, SRZ ;  /* 0x00000000000c7805 */ /* 0x000fce000001ff00 */
.L_x_17:
[----:B------:R-:W-:Y:S01]  /*1c50*/  DADD R8, R10, -R8 ;  /* 0x000000000a087229 */ /* 0x000fe20000000808 */
[----:B------:R-:W-:Y:S01]  /*1c60*/  VIADD R7, R7, 0x1 ;  /* 0x0000000107077836 */ /* 0x000fe20000000000 */
[----:B------:R-:W-:-:S04]  /*1c70*/  DADD R10, R12, R12 ;  /* 0x000000000c0a7229 */ /* 0x000fc8000000000c */
[----:B------:R-:W-:Y:S02]  /*1c80*/  ISETP.GE.AND P0, PT, R7, R0, PT ;  /* 0x000000000700720c */ /* 0x000fe40003f06270 */
[----:B------:R-:W-:Y:S02]  /*1c90*/  DADD R12, R20, R8 ;  /* 0x00000000140c7229 */ /* 0x000fe40000000008 */
[----:B------:R-:W-:-:S06]  /*1ca0*/  DFMA R4, R10, R4, R22 ;  /* 0x000000040a04722b */ /* 0x000fcc0000000016 */
[----:B------:R-:W-:Y:S02]  /*1cb0*/  DMUL R10, R12, R12 ;  /* 0x0000000c0c0a7228 */ /* 0x000fe40000000000 */
[----:B------:R-:W-:-:S08]  /*1cc0*/  DMUL R8, R4, R4 ;  /* 0x0000000404087228 */ /* 0x000fd00000000000 */
[----:B------:R-:W-:-:S08]  /*1cd0*/  DADD R14, R10, R8 ;  /* 0x000000000a0e7229 */ /* 0x000fd00000000008 */
[----:B------:R-:W-:-:S14]  /*1ce0*/  DSETP.LE.AND P1, PT, R14, 4, PT ;  /* 0x401000000e00742a */ /* 0x000fdc0003f23000 */
[----:B------:R-:W-:Y:S05]  /*1cf0*/  @!P0 BRA P1, `(.L_x_17) ;  /* 0xfffffffc00d48947 */ /* 0x000fea000083ffff */
[----:B------:R-:W-:Y:S05]  /*1d00*/  BSYNC.RECONVERGENT B0 ;  /* 0x0000000000007941 */ /* 0x000fea0003800200 */
.L_x_16:
[----:B------:R-:W-:Y:S01]  /*1d10*/  ISETP.NE.AND P0, PT, R7, R0, PT ;  /* 0x000000000700720c */ /* 0x000fe20003f05270 */
[----:B------:R-:W0:Y:S01]  /*1d20*/  LDCU UR8, c[0x0][0x390] ;  /* 0x00007200ff0877ac */ /* 0x000e220008000800 */
[----:B------:R-:W-:Y:S01]  /*1d30*/  BSSY.RECONVERGENT B0, `(.L_x_18) ;  /* 0x0000036000007945 */ /* 0x000fe20003800200 */
[----:B------:R-:W1:Y:S10]  /*1d40*/  LDCU.64 UR6, c[0x0][0x388] ;  /* 0x00007100ff0677ac */ /* 0x000e740008000a00 */
[----:B------:R-:W2:Y:S01]  /*1d50*/  @!P0 LDC.U8 R9, c[0x0][0x3a4] ;  /* 0x0000e900ff098b82 */ /* 0x000ea20000000000 */
[----:B0-----:R-:W-:-:S07]  /*1d60*/  IMAD R16, R17, UR8, R16 ;  /* 0x0000000811107c24 */ /* 0x001fce000f8e0210 */
[----:B------:R-:W0:Y:S01]  /*1d70*/  @!P0 LDC.U8 R11, c[0x0][0x3a8] ;  /* 0x0000ea00ff0b8b82 */ /* 0x000e220000000000 */
[----:B------:R-:W-:-:S05]  /*1d80*/  IMAD.SHL.U32 R16, R16, 0x4, RZ ;  /* 0x0000000410107824 */ /* 0x000fca00078e00ff */
[----:B-1----:R-:W-:-:S04]  /*1d90*/  IADD3 R4, P1, PT, R16, UR6, RZ ;  /* 0x0000000610047c10 */ /* 0x002fc8000ff3e0ff */
[----:B------:R-:W-:-:S05]  /*1da0*/  LEA.HI.X.SX32 R5, R16, UR7, 0x1, P1 ;  /* 0x0000000710057c11 */ /* 0x000fca00088f0eff */
[----:B--2---:R1:W-:Y:S04]  /*1db0*/  @!P0 STG.E.U8 desc[UR4][R4.64], R9 ;  /* 0x0000000904008986 */ /* 0x0043e8000c101104 */
[----:B0-----:R1:W-:Y:S01]  /*1dc0*/  @!P0 STG.E.U8 desc[UR4][R4.64+0x1], R11 ;  /* 0x0000010b04008986 */ /* 0x0013e2000c101104 */
[----:B------:R-:W-:Y:S05]  /*1dd0*/  @!P0 BRA `(.L_x_19) ;  /* 0x0000000000ac8947 */ /* 0x000fea0003800000 */
[----:B-1----:R-:W-:Y:S01]  /*1de0*/  I2FP.F32.S32 R9, R0 ;  /* 0x0000000000097245 */ /* 0x002fe20000201400 */
[----:B------:R-:W-:Y:S01]  /*1df0*/  BSSY.RECONVERGENT B1, `(.L_x_20) ;  /* 0x000000d000017945 */ /* 0x000fe20003800200 */
[----:B------:R-:W-:Y:S02]  /*1e00*/  I2FP.F32.U32 R0, R7 ;  /* 0x0000000700007245 */ /* 0x000fe40000201000 */
[----:B------:R-:W0:Y:S08]  /*1e10*/  MUFU.RCP R2, R9 ;  /* 0x0000000900027308 */ /* 0x000e300000001000 */
[----:B------:R-:W1:Y:S01]  /*1e20*/  FCHK P0, R0, R9 ;  /* 0x0000000900007302 */ /* 0x000e620000000000 */
[----:B0-----:R-:W-:-:S04]  /*1e30*/  FFMA R3, -R9, R2, 1 ;  /* 0x3f80000009037423 */ /* 0x001fc80000000102 */
[----:B------:R-:W-:-:S04]  /*1e40*/  FFMA R3, R2, R3, R2 ;  /* 0x0000000302037223 */ /* 0x000fc80000000002 */
[----:B------:R-:W-:-:S04]  /*1e50*/  FFMA R2, R0, R3, RZ ;  /* 0x0000000300027223 */ /* 0x000fc800000000ff */
[----:B------:R-:W-:-:S04]  /*1e60*/  FFMA R6, -R9, R2, R0 ;  /* 0x0000000209067223 */ /* 0x000fc80000000100 */
[----:B------:R-:W-:Y:S01]  /*1e70*/  FFMA R2, R3, R6, R2 ;  /* 0x0000000603027223 */ /* 0x000fe20000000002 */
[----:B-1----:R-:W-:Y:S06]  /*1e80*/  @!P0 BRA `(.L_x_21) ;  /* 0x00000000000c8947 */ /* 0x002fec0003800000 */
[----:B------:R-:W-:-:S07]  /*1e90*/  MOV R2, 0x1eb0 ;  /* 0x00001eb000027802 */ /* 0x000fce0000000f00 */
[----:B------:R-:W-:Y:S05]  /*1ea0*/  CALL.REL.NOINC `($__internal_1_$__cuda_sm3x_div_rn_noftz_f32_slowpath) ;  /* 0x0000000400fc7944 */ /* 0x000fea0003c00000 */
[----:B------:R-:W-:-:S07]  /*1eb0*/  IMAD.MOV.U32 R2, RZ, RZ, R0 ;  /* 0x000000ffff027224 */ /* 0x000fce00078e0000 */
.L_x_21:
[----:B------:R-:W-:Y:S05]  /*1ec0*/  BSYNC.RECONVERGENT B1 ;  /* 0x0000000000017941 */ /* 0x000fea0003800200 */
.L_x_20:
[----:B------:R-:W-:Y:S02]  /*1ed0*/  IMAD.MOV.U32 R3, RZ, RZ, 0x40c90fd0 ;  /* 0x40c90fd0ff037424 */ /* 0x000fe400078e00ff */
[C---:B------:R-:W-:Y:S01]  /*1ee0*/  FMUL R0, R2.reuse, 3.141590118408203125 ;  /* 0x40490fd002007820 */ /* 0x040fe20000400000 */
[C---:B------:R-:W-:Y:S01]  /*1ef0*/  FADD R9, -R2.reuse, 1 ;  /* 0x3f80000002097421 */ /* 0x040fe20000000100 */
[----:B------:R-:W0:Y:S01]  /*1f00*/  LDC R11, c[0x0][0x3a4] ;  /* 0x0000e900ff0b7b82 */ /* 0x000e220000000800 */
[----:B------:R-:W-:Y:S01]  /*1f10*/  FFMA R3, R2, R3, 1.0471999645233154297 ;  /* 0x3f860aa602037423 */ /* 0x000fe20000000003 */
[----:B------:R-:W-:-:S03]  /*1f20*/  FMUL.RZ R8, R0, 0.15915493667125701904 ;  /* 0x3e22f98300087820 */ /* 0x000fc6000040c000 */
[----:B------:R-:W-:Y:S01]  /*1f30*/  FMUL.RZ R10, R3, 0.15915493667125701904 ;  /* 0x3e22f983030a7820 */ /* 0x000fe2000040c000 */
[----:B------:R-:W1:Y:S01]  /*1f40*/  MUFU.SIN R0, R8 ;  /* 0x0000000800007308 */ /* 0x000e620000000400 */
[----:B------:R-:W-:-:S04]  /*1f50*/  IMAD.MOV.U32 R3, RZ, RZ, 0x4116cbdc ;  /* 0x4116cbdcff037424 */ /* 0x000fc800078e00ff */
[----:B------:R-:W-:-:S03]  /*1f60*/  FFMA R3, R2, R3, 2.0943999290466308594 ;  /* 0x40060aa602037423 */ /* 0x000fc60000000003 */
[----:B------:R-:W2:Y:S01]  /*1f70*/  MUFU.SIN R6, R10 ;  /* 0x0000000a00067308 */ /* 0x000ea20000000400 */
[----:B------:R-:W-:Y:S02]  /*1f80*/  FMUL.RZ R12, R3, 0.15915493667125701904 ;  /* 0x3e22f983030c7820 */ /* 0x000fe4000040c000 */
[----:B------:R-:W3:Y:S05]  /*1f90*/  LDC.64 R2, c[0x0][0x3a8] ;  /* 0x0000ea00ff027b82 */ /* 0x000eea0000000a00 */
[----:B------:R-:W4:Y:S01]  /*1fa0*/  MUFU.SIN R7, R12 ;  /* 0x0000000c00077308 */ /* 0x000f220000000400 */
[----:B-1----:R-:W-:-:S04]  /*1fb0*/  FMUL R0, R0, 255 ;  /* 0x437f000000007820 */ /* 0x002fc80000400000 */
[----:B------:R-:W-:Y:S01]  /*1fc0*/  FMUL R0, R0, R9 ;  /* 0x0000000900007220 */ /* 0x000fe20000400000 */
[----:B--2---:R-:W-:-:S05]  /*1fd0*/  FMUL R6, R6, 255 ;  /* 0x437f000006067820 */ /* 0x004fca0000400000 */
[----:B------:R-:W0:Y:S01]  /*1fe0*/  F2I.TRUNC.NTZ R0, R0 ;  /* 0x0000000000007305 */ /* 0x000e22000020f100 */
[----:B------:R-:W-:Y:S01]  /*1ff0*/  FMUL R6, R6, R9 ;  /* 0x0000000906067220 */ /* 0x000fe20000400000 */
[----:B----4-:R-:W-:-:S06]  /*2000*/  FMUL R7, R7, 255 ;  /* 0x437f000007077820 */ /* 0x010fcc0000400000 */
[----:B------:R-:W3:Y:S01]  /*2010*/  F2I.TRUNC.NTZ R13, R6 ;  /* 0x00000006000d7305 */ /* 0x000ee2000020f100 */
[----:B------:R-:W-:Y:S01]  /*2020*/  FMUL R7, R7, R9 ;  /* 0x0000000907077220 */ /* 0x000fe20000400000 */
[----:B0-----:R-:W-:-:S05]  /*2030*/  VIADDMNMX R11, R0, R11, 0xff, PT ;  /* 0x000000ff000b7446 */ /* 0x001fca000380010b */
[----:B------:R0:W-:Y:S01]  /*2040*/  STG.E.U8 desc[UR4][R4.64], R11 ;  /* 0x0000000b04007986 */ /* 0x0001e2000c101104 */
[----:B---3--:R-:W-:Y:S02]  /*2050*/  VIADDMNMX R13, R13, R2, 0xff, PT ;  /* 0x000000ff0d0d7446 */ /* 0x008fe40003800102 */
[----:B------:R-:W1:Y:S03]  /*2060*/  F2I.TRUNC.NTZ R2, R7 ;  /* 0x0000000700027305 */ /* 0x000e66000020f100 */
[----:B------:R0:W-:Y:S02]  /*2070*/  STG.E.U8 desc[UR4][R4.64+0x1], R13 ;  /* 0x0000010d04007986 */ /* 0x0001e4000c101104 */
[----:B01----:R-:W-:-:S07]  /*2080*/  VIADDMNMX R3, R2, R3, 0xff, PT ;  /* 0x000000ff02037446 */ /* 0x003fce0003800103 */
.L_x_19:
[----:B------:R-:W-:Y:S05]  /*2090*/  BSYNC.RECONVERGENT B0 ;  /* 0x0000000000007941 */ /* 0x000fea0003800200 */
.L_x_18:
[----:B------:R-:W-:Y:S01]  /*20a0*/  IMAD.MOV.U32 R2, RZ, RZ, 0xff ;  /* 0x000000ffff027424 */ /* 0x000fe200078e00ff */
[----:B------:R-:W-:Y:S04]  /*20b0*/  STG.E.U8 desc[UR4][R4.64+0x2], R3 ;  /* 0x0000020304007986 */ /* 0x000fe8000c101104 */
[----:B------:R-:W-:Y:S01]  /*20c0*/  STG.E.U8 desc[UR4][R4.64+0x3], R2 ;  /* 0x0000030204007986 */ /* 0x000fe2000c101104 */
[----:B------:R-:W-:Y:S05]  /*20d0*/  EXIT ;  /* 0x000000000000794d */ /* 0x000fea0003800000 */
        .weak           $__internal_0_$__cuda_sm20_div_rn_f64_full
        .type           $__internal_0_$__cuda_sm20_div_rn_f64_full,@function
        .size           $__internal_0_$__cuda_sm20_div_rn_f64_full,($__internal_1_$__cuda_sm3x_div_rn_noftz_f32_slowpath - $__internal_0_$__cuda_sm20_div_rn_f64_full)
$__internal_0_$__cuda_sm20_div_rn_f64_full:
[C---:B------:R-:W-:Y:S01]  /*20e0*/  FSETP.GEU.AND P0, PT, |R7|.reuse, 1.469367938527859385e-39, PT ;  /* 0x001000000700780b */ /* 0x040fe20003f0e200 */
[----:B------:R-:W-:Y:S01]  /*20f0*/  IMAD.MOV.U32 R10, RZ, RZ, 0x1 ;  /* 0x00000001ff0a7424 */ /* 0x000fe200078e00ff */
[----:B------:R-:W-:Y:S01]  /*2100*/  LOP3.LUT R4, R7, 0x800fffff, RZ, 0xc0, !PT ;  /* 0x800fffff07047812 */ /* 0x000fe200078ec0ff */
[----:B------:R-:W-:Y:S01]  /*2110*/  IMAD.MOV.U32 R26, RZ, RZ, 0x1ca00000 ;  /* 0x1ca00000ff1a7424 */ /* 0x000fe200078e00ff */
[C---:B------:R-:W-:Y:S01]  /*2120*/  FSETP.GEU.AND P2, PT, |R9|.reuse, 1.469367938527859385e-39, PT ;  /* 0x001000000900780b */ /* 0x040fe20003f4e200 */
[----:B------:R-:W-:Y:S01]  /*2130*/  BSSY.RECONVERGENT B1, `(.L_x_22) ;  /* 0x0000052000017945 */ /* 0x000fe20003800200 */
[----:B------:R-:W-:Y:S01]  /*2140*/  LOP3.LUT R5, R4, 0x3ff00000, RZ, 0xfc, !PT ;  /* 0x3ff0000004057812 */ /* 0x000fe200078efcff */
[----:B------:R-:W-:Y:S01]  /*2150*/  IMAD.MOV.U32 R4, RZ, RZ, R6 ;  /* 0x000000ffff047224 */ /* 0x000fe200078e0006 */
[----:B------:R-:W-:Y:S02]  /*2160*/  LOP3.LUT R25, R9, 0x7ff00000, RZ, 0xc0, !PT ;  /* 0x7ff0000009197812 */ /* 0x000fe400078ec0ff */
[----:B------:R-:W-:-:S03]  /*2170*/  LOP3.LUT R28, R7, 0x7ff00000, RZ, 0xc0, !PT ;  /* 0x7ff00000071c7812 */ /* 0x000fc600078ec0ff */
[----:B------:R-:W-:Y:S01]  /*2180*/  @!P0 DMUL R4, R6, 8.98846567431157953865e+307 ;  /* 0x7fe0000006048828 */ /* 0x000fe20000000000 */
[----:B------:R-:W-:-:S03]  /*2190*/  ISETP.GE.U32.AND P1, PT, R25, R28, PT ;  /* 0x0000001c1900720c */ /* 0x000fc60003f26070 */
[----:B------:R-:W-:Y:S01]  /*21a0*/  @!P2 LOP3.LUT R12, R7, 0x7ff00000, RZ, 0xc0, !PT ;  /* 0x7ff00000070ca812 */ /* 0x000fe200078ec0ff */
[----:B------:R-:W-:Y:S01]  /*21b0*/  @!P2 IMAD.MOV.U32 R18, RZ, RZ, RZ ;  /* 0x000000ffff12a224 */ /* 0x000fe200078e00ff */
[----:B------:R-:W0:Y:S02]  /*21c0*/  MUFU.RCP64H R11, R5 ;  /* 0x00000005000b7308 */ /* 0x000e240000001800 */
[----:B------:R-:W-:Y:S02]  /*21d0*/  @!P2 ISETP.GE.U32.AND P3, PT, R25, R12, PT ;  /* 0x0000000c1900a20c */ /* 0x000fe40003f66070 */
[----:B------:R-:W-:Y:S02]  /*21e0*/  @!P0 LOP3.LUT R28, R5, 0x7ff00000, RZ, 0xc0, !PT ;  /* 0x7ff00000051c8812 */ /* 0x000fe400078ec0ff */
[----:B------:R-:W-:Y:S01]  /*21f0*/  @!P2 SEL R13, R26, 0x63400000, !P3 ;  /* 0x634000001a0da807 */ /* 0x000fe20005800000 */
[----:B0-----:R-:W-:-:S08]  /*2200*/  DFMA R14, R10, -R4, 1 ;  /* 0x3ff000000a0e742b */ /* 0x001fd00000000804 */
[----:B------:R-:W-:-:S08]  /*2210*/  DFMA R14, R14, R14, R14 ;  /* 0x0000000e0e0e722b */ /* 0x000fd0000000000e */
[----:B------:R-:W-:Y:S01]  /*2220*/  DFMA R14, R10, R14, R10 ;  /* 0x0000000e0a0e722b */ /* 0x000fe2000000000a */
[--C-:B------:R-:W-:Y:S02]  /*2230*/  @!P2 LOP3.LUT R10, R13, 0x80000000, R9.reuse, 0xf8, !PT ;  /* 0x800000000d0aa812 */ /* 0x100fe400078ef809 */
[----:B------:R-:W-:Y:S02]  /*2240*/  SEL R11, R26, 0x63400000, !P1 ;  /* 0x634000001a0b7807 */ /* 0x000fe40004800000 */
[----:B------:R-:W-:Y:S01]  /*2250*/  @!P2 LOP3.LUT R19, R10, 0x100000, RZ, 0xfc, !PT ;  /* 0x001000000a13a812 */ /* 0x000fe200078efcff */
[----:B------:R-:W-:Y:S02]  /*2260*/  IMAD.MOV.U32 R10, RZ, RZ, R8 ;  /* 0x000000ffff0a7224 */ /* 0x000fe400078e0008 */
[----:B------:R-:W-:Y:S01]  /*2270*/  DFMA R12, R14, -R4, 1 ;  /* 0x3ff000000e0c742b */ /* 0x000fe20000000804 */
[----:B------:R-:W-:-:S06]  /*2280*/  LOP3.LUT R11, R11, 0x800fffff, R9, 0xf8, !PT ;  /* 0x800fffff0b0b7812 */ /* 0x000fcc00078ef809 */
[----:B------:R-:W-:Y:S02]  /*2290*/  @!P2 DFMA R10, R10, 2, -R18 ;  /* 0x400000000a0aa82b */ /* 0x000fe40000000812 */
[----:B------:R-:W-:-:S08]  /*22a0*/  DFMA R12, R14, R12, R14 ;  /* 0x0000000c0e0c722b */ /* 0x000fd0000000000e */
[----:B------:R-:W-:-:S08]  /*22b0*/  DMUL R14, R12, R10 ;  /* 0x0000000a0c0e7228 */ /* 0x000fd00000000000 */
[----:B------:R-:W-:-:S08]  /*22c0*/  DFMA R18, R14, -R4, R10 ;  /* 0x800000040e12722b */ /* 0x000fd0000000000a */
[----:B------:R-:W-:Y:S01]  /*22d0*/  DFMA R18, R12, R18, R14 ;  /* 0x000000120c12722b */ /* 0x000fe2000000000e */
[----:B------:R-:W-:Y:S01]  /*22e0*/  IMAD.MOV.U32 R12, RZ, RZ, R25 ;  /* 0x000000ffff0c7224 */ /* 0x000fe200078e0019 */
[----:B------:R-:W-:-:S05]  /*22f0*/  @!P2 LOP3.LUT R12, R11, 0x7ff00000, RZ, 0xc0, !PT ;  /* 0x7ff000000b0ca812 */ /* 0x000fca00078ec0ff */
[----:B------:R-:W-:-:S05]  /*2300*/  VIADD R13, R12, 0xffffffff ;  /* 0xffffffff0c0d7836 */ /* 0x000fca0000000000 */
[----:B------:R-:W-:Y:S01]  /*2310*/  ISETP.GT.U32.AND P0, PT, R13, 0x7feffffe, PT ;  /* 0x7feffffe0d00780c */ /* 0x000fe20003f04070 */
[----:B------:R-:W-:-:S05]  /*2320*/  VIADD R13, R28, 0xffffffff ;  /* 0xffffffff1c0d7836 */ /* 0x000fca0000000000 */
[----:B------:R-:W-:-:S13]  /*2330*/  ISETP.GT.U32.OR P0, PT, R13, 0x7feffffe, P0 ;  /* 0x7feffffe0d00780c */ /* 0x000fda0000704470 */
[----:B------:R-:W-:Y:S05]  /*2340*/  @P0 BRA `(.L_x_23) ;  /* 0x00000000006c0947 */ /* 0x000fea0003800000 */
[----:B------:R-:W-:-:S04]  /*2350*/  LOP3.LUT R12, R7, 0x7ff00000, RZ, 0xc0, !PT ;  /* 0x7ff00000070c7812 */ /* 0x000fc800078ec0ff */
[CC--:B------:R-:W-:Y:S02]  /*2360*/  VIADDMNMX R8, R25.reuse, -R12.reuse, 0xb9600000, !PT ;  /* 0xb960000019087446 */ /* 0x0c0fe4000780090c */
[----:B------:R-:W-:Y:S02]  /*2370*/  ISETP.GE.U32.AND P0, PT, R25, R12, PT ;  /* 0x0000000c1900720c */ /* 0x000fe40003f06070 */
[----:B------:R-:W-:Y:S02]  /*2380*/  VIMNMX R8, PT, PT, R8, 0x46a00000, PT ;  /* 0x46a0000008087848 */ /* 0x000fe40003fe0100 */
[----:B------:R-:W-:-:S05]  /*2390*/  SEL R9, R26, 0x63400000, !P0 ;  /* 0x634000001a097807 */ /* 0x000fca0004000000 */
[----:B------:R-:W-:Y:S02]  /*23a0*/  IMAD.IADD R12, R8, 0x1, -R9 ;  /* 0x00000001080c7824 */ /* 0x000fe400078e0a09 */
[----:B------:R-:W-:Y:S02]  /*23b0*/  IMAD.MOV.U32 R8, RZ, RZ, RZ ;  /* 0x000000ffff087224 */ /* 0x000fe400078e00ff */
[----:B------:R-:W-:-:S06]  /*23c0*/  VIADD R9, R12, 0x7fe00000 ;  /* 0x7fe000000c097836 */ /* 0x000fcc0000000000 */
[----:B------:R-:W-:-:S10]  /*23d0*/  DMUL R14, R18, R8 ;  /* 0x00000008120e7228 */ /* 0x000fd40000000000 */
[----:B------:R-:W-:-:S13]  /*23e0*/  FSETP.GTU.AND P0, PT, |R15|, 1.469367938527859385e-39, PT ;  /* 0x001000000f00780b */ /* 0x000fda0003f0c200 */
[----:B------:R-:W-:Y:S05]  /*23f0*/  @P0 BRA `(.L_x_24) ;  /* 0x0000000000940947 */ /* 0x000fea0003800000 */
[----:B------:R-:W-:Y:S01]  /*2400*/  DFMA R4, R18, -R4, R10 ;  /* 0x800000041204722b */ /* 0x000fe2000000000a */
[----:B------:R-:W-:-:S09]  /*2410*/  IMAD.MOV.U32 R8, RZ, RZ, RZ ;  /* 0x000000ffff087224 */ /* 0x000fd200078e00ff */
[C---:B------:R-:W-:Y:S02]  /*2420*/  FSETP.NEU.AND P0, PT, R5.reuse, RZ, PT ;  /* 0x000000ff0500720b */ /* 0x040fe40003f0d000 */
[----:B------:R-:W-:-:S04]  /*2430*/  LOP3.LUT R7, R5, 0x80000000, R7, 0x48, !PT ;  /* 0x8000000005077812 */ /* 0x000fc800078e4807 */
[----:B------:R-:W-:-:S07]  /*2440*/  LOP3.LUT R9, R7, R9, RZ, 0xfc, !PT ;  /* 0x0000000907097212 */ /* 0x000fce00078efcff */
[----:B------:R-:W-:Y:S05]  /*2450*/  @!P0 BRA `(.L_x_24) ;  /* 0x00000000007c8947 */ /* 0x000fea0003800000 */
[----:B------:R-:W-:Y:S01]  /*2460*/  IMAD.MOV R5, RZ, RZ, -R12 ;  /* 0x000000ffff057224 */ /* 0x000fe200078e0a0c */
[----:B------:R-:W-:Y:S01]  /*2470*/  DMUL.RP R8, R18, R8 ;  /* 0x0000000812087228 */ /* 0x000fe20000008000 */
[----:B------:R-:W-:-:S06]  /*2480*/  IMAD.MOV.U32 R4, RZ, RZ, RZ ;  /* 0x000000ffff047224 */ /* 0x000fcc00078e00ff */
[----:B------:R-:W-:-:S03]  /*2490*/  DFMA R4, R14, -R4, R18 ;  /* 0x800000040e04722b */ /* 0x000fc60000000012 */
[----:B------:R-:W-:-:S03]  /*24a0*/  LOP3.LUT R7, R9, R7, RZ, 0x3c, !PT ;  /* 0x0000000709077212 */ /* 0x000fc600078e3cff */
[----:B------:R-:W-:-:S04]  /*24b0*/  IADD3 R4, PT, PT, -R12, -0x43300000, RZ ;  /* 0xbcd000000c047810 */ /* 0x000fc80007ffe1ff */
[----:B------:R-:W-:-:S04]  /*24c0*/  FSETP.NEU.AND P0, PT, |R5|, R4, PT ;  /* 0x000000040500720b */ /* 0x000fc80003f0d200 */
[----:B------:R-:W-:Y:S02]  /*24d0*/  FSEL R14, R8, R14, !P0 ;  /* 0x0000000e080e7208 */ /* 0x000fe40004000000 */
[----:B------:R-:W-:Y:S01]  /*24e0*/  FSEL R15, R7, R15, !P0 ;  /* 0x0000000f070f7208 */ /* 0x000fe20004000000 */
[----:B------:R-:W-:Y:S06]  /*24f0*/  BRA `(.L_x_24) ;  /* 0x0000000000547947 */ /* 0x000fec0003800000 */
.L_x_23:
[----:B------:R-:W-:-:S14]  /*2500*/  DSETP.NAN.AND P0, PT, R8, R8, PT ;  /* 0x000000080800722a */ /* 0x000fdc0003f08000 */
[----:B------:R-:W-:Y:S05]  /*2510*/  @P0 BRA `(.L_x_25) ;  /* 0x0000000000440947 */ /* 0x000fea0003800000 */
[----:B------:R-:W-:-:S14]  /*2520*/  DSETP.NAN.AND P0, PT, R6, R6, PT ;  /* 0x000000060600722a */ /* 0x000fdc0003f08000 */
[----:B------:R-:W-:Y:S05]  /*2530*/  @P0 BRA `(.L_x_26) ;  /* 0x0000000000300947 */ /* 0x000fea0003800000 */
[----:B------:R-:W-:Y:S01]  /*2540*/  ISETP.NE.AND P0, PT, R12, R28, PT ;  /* 0x0000001c0c00720c */ /* 0x000fe20003f05270 */
[----:B------:R-:W-:Y:S02]  /*2550*/  IMAD.MOV.U32 R14, RZ, RZ, 0x0 ;  /* 0x00000000ff0e7424 */ /* 0x000fe400078e00ff */
[----:B------:R-:W-:-:S10]  /*2560*/  IMAD.MOV.U32 R15, RZ, RZ, -0x80000 ;  /* 0xfff80000ff0f7424 */ /* 0x000fd400078e00ff */
[----:B------:R-:W-:Y:S05]  /*2570*/  @!P0 BRA `(.L_x_24) ;  /* 0x0000000000348947 */ /* 0x000fea0003800000 */
[----:B------:R-:W-:Y:S02]  /*2580*/  ISETP.NE.AND P0, PT, R12, 0x7ff00000, PT ;  /* 0x7ff000000c00780c */ /* 0x000fe40003f05270 */
[----:B------:R-:W-:Y:S02]  /*2590*/  LOP3.LUT R15, R9, 0x80000000, R7, 0x48, !PT ;  /* 0x80000000090f7812 */ /* 0x000fe400078e4807 */
[----:B------:R-:W-:-:S13]  /*25a0*/  ISETP.EQ.OR P0, PT, R28, RZ, !P0 ;  /* 0x000000ff1c00720c */ /* 0x000fda0004702670 */
[----:B------:R-:W-:Y:S01]  /*25b0*/  @P0 LOP3.LUT R4, R15, 0x7ff00000, RZ, 0xfc, !PT ;  /* 0x7ff000000f040812 */ /* 0x000fe200078efcff */
[----:B------:R-:W-:Y:S02]  /*25c0*/  @!P0 IMAD.MOV.U32 R14, RZ, RZ, RZ ;  /* 0x000000ffff0e8224 */ /* 0x000fe400078e00ff */
[----:B------:R-:W-:Y:S02]  /*25d0*/  @P0 IMAD.MOV.U32 R14, RZ, RZ, RZ ;  /* 0x000000ffff0e0224 */ /* 0x000fe400078e00ff */
[----:B------:R-:W-:Y:S01]  /*25e0*/  @P0 IMAD.MOV.U32 R15, RZ, RZ, R4 ;  /* 0x000000ffff0f0224 */ /* 0x000fe200078e0004 */
[----:B------:R-:W-:Y:S06]  /*25f0*/  BRA `(.L_x_24) ;  /* 0x0000000000147947 */ /* 0x000fec0003800000 */
.L_x_26:
[----:B------:R-:W-:Y:S01]  /*2600*/  LOP3.LUT R15, R7, 0x80000, RZ, 0xfc, !PT ;  /* 0x00080000070f7812 */ /* 0x000fe200078efcff */
[----:B------:R-:W-:Y:S01]  /*2610*/  IMAD.MOV.U32 R14, RZ, RZ, R6 ;  /* 0x000000ffff0e7224 */ /* 0x000fe200078e0006 */
[----:B------:R-:W-:Y:S06]  /*2620*/  BRA `(.L_x_24) ;  /* 0x0000000000087947 */ /* 0x000fec0003800000 */
.L_x_25:
[----:B------:R-:W-:Y:S01]  /*2630*/  LOP3.LUT R15, R9, 0x80000, RZ, 0xfc, !PT ;  /* 0x00080000090f7812 */ /* 0x000fe200078efcff */
[----:B------:R-:W-:-:S07]  /*2640*/  IMAD.MOV.U32 R14, RZ, RZ, R8 ;  /* 0x000000ffff0e7224 */ /* 0x000fce00078e0008 */
.L_x_24:
[----:B------:R-:W-:Y:S05]  /*2650*/  BSYNC.RECONVERGENT B1 ;  /* 0x0000000000017941 */ /* 0x000fea0003800200 */
.L_x_22:
[----:B------:R-:W-:Y:S02]  /*2660*/  IMAD.MOV.U32 R25, RZ, RZ, 0x0 ;  /* 0x00000000ff197424 */ /* 0x000fe400078e00ff */
[----:B------:R-:W-:Y:S02]  /*2670*/  IMAD.MOV.U32 R4, RZ, RZ, R14 ;  /* 0x000000ffff047224 */ /* 0x000fe400078e000e */
[----:B------:R-:W-:Y:S01]  /*2680*/  IMAD.MOV.U32 R5, RZ, RZ, R15 ;  /* 0x000000ffff057224 */ /* 0x000fe200078e000f */
[----:B------:R-:W-:Y:S06]  /*2690*/  RET.REL.NODEC R24 `(mandelbrotFlyToTarget05) ;  /* 0xffffffd818587950 */ /* 0x000fec0003c3ffff */
        .weak           $__internal_1_$__cuda_sm3x_div_rn_noftz_f32_slowpath
        .type           $__internal_1_$__cuda_sm3x_div_rn_noftz_f32_slowpath,@function
        .size           $__internal_1_$__cuda_sm3x_div_rn_noftz_f32_slowpath,($mandelbrotFlyToTarget05$__internal_trig_reduction_slowpathd - $__internal_1_$__cuda_sm3x_div_rn_noftz_f32_slowpath)
$__internal_1_$__cuda_sm3x_div_rn_noftz_f32_slowpath:
[--C-:B------:R-:W-:Y:S01]  /*26a0*/  SHF.R.U32.HI R6, RZ, 0x17, R9.reuse ;  /* 0x00000017ff067819 */ /* 0x100fe20000011609 */
[----:B------:R-:W-:Y:S01]  /*26b0*/  BSSY.RECONVERGENT B2, `(.L_x_27) ;  /* 0x0000065000027945 */ /* 0x000fe20003800200 */
[--C-:B------:R-:W-:Y:S01]  /*26c0*/  SHF.R.U32.HI R3, RZ, 0x17, R0.reuse ;  /* 0x00000017ff037819 */ /* 0x100fe20000011600 */
[----:B------:R-:W-:Y:S01]  /*26d0*/  IMAD.MOV.U32 R7, RZ, RZ, R9 ;  /* 0x000000ffff077224 */ /* 0x000fe200078e0009 */
[----:B------:R-:W-:Y:S01]  /*26e0*/  LOP3.LUT R12, R6, 0xff, RZ, 0xc0, !PT ;  /* 0x000000ff060c7812 */ /* 0x000fe200078ec0ff */
[----:B------:R-:W-:Y:S01]  /*26f0*/  IMAD.MOV.U32 R6, RZ, RZ, R0 ;  /* 0x000000ffff067224 */ /* 0x000fe200078e0000 */
[----:B------:R-:W-:-:S03]  /*2700*/  LOP3.LUT R10, R3, 0xff, RZ, 0xc0, !PT ;  /* 0x000000ff030a7812 */ /* 0x000fc600078ec0ff */
[----:B------:R-:W-:Y:S02]  /*2710*/  VIADD R13, R12, 0xffffffff ;  /* 0xffffffff0c0d7836 */ /* 0x000fe40000000000 */
[----:B------:R-:W-:-:S03]  /*2720*/  VIADD R11, R10, 0xffffffff ;  /* 0xffffffff0a0b7836 */ /* 0x000fc60000000000 */
[----:B------:R-:W-:-:S04]  /*2730*/  ISETP.GT.U32.AND P0, PT, R13, 0xfd, PT ;  /* 0x000000fd0d00780c */ /* 0x000fc80003f04070 */
[----:B------:R-:W-:-:S13]  /*2740*/  ISETP.GT.U32.OR P0, PT, R11, 0xfd, P0 ;  /* 0x000000fd0b00780c */ /* 0x000fda0000704470 */
[----:B------:R-:W-:Y:S01]  /*2750*/  @!P0 IMAD.MOV.U32 R8, RZ, RZ, RZ ;  /* 0x000000ffff088224 */ /* 0x000fe200078e00ff */
[----:B------:R-:W-:Y:S06]  /*2760*/  @!P0 BRA `(.L_x_28) ;  /* 0x0000000000608947 */ /* 0x000fec0003800000 */
[----:B------:R-:W-:Y:S01]  /*2770*/  FSETP.GTU.FTZ.AND P0, PT, |R0|, +INF , PT ;  /* 0x7f8000000000780b */ /* 0x000fe20003f1c200 */
[----:B------:R-:W-:Y:S01]  /*2780*/  IMAD.MOV.U32 R3, RZ, RZ, R9 ;  /* 0x000000ffff037224 */ /* 0x000fe200078e0009 */
[----:B------:R-:W-:-:S04]  /*2790*/  FSETP.GTU.FTZ.AND P1, PT, |R9|, +INF , PT ;  /* 0x7f8000000900780b */ /* 0x000fc80003f3c200 */
[----:B------:R-:W-:-:S13]  /*27a0*/  PLOP3.LUT P0, PT, P0, P1, PT, 0xf8, 0x8f ;  /* 0x00000000008f781c */ /* 0x000fda0000703f70 */
[----:B------:R-:W-:Y:S05]  /*27b0*/  @P0 BRA `(.L_x_29) ;  /* 0x00000004004c0947 */ /* 0x000fea0003800000 */
[----:B------:R-:W-:-:S13]  /*27c0*/  LOP3.LUT P0, RZ, R7, 0x7fffffff, R6, 0xc8, !PT ;  /* 0x7fffffff07ff7812 */ /* 0x000fda000780c806 */
[----:B------:R-:W-:Y:S05]  /*27d0*/  @!P0 BRA `(.L_x_30) ;  /* 0x00000004003c8947 */ /* 0x000fea0003800000 */
[C---:B------:R-:W-:Y:S02]  /*27e0*/  FSETP.NEU.FTZ.AND P1, PT, |R0|.reuse, +INF , PT ;  /* 0x7f8000000000780b */ /* 0x040fe40003f3d200 */
[----:B------:R-:W-:Y:S02]  /*27f0*/  FSETP.NEU.FTZ.AND P2, PT, |R3|, +INF , PT ;  /* 0x7f8000000300780b */ /* 0x000fe40003f5d200 */
[----:B------:R-:W-:-:S11]  /*2800*/  FSETP.NEU.FTZ.AND P0, PT, |R0|, +INF , PT ;  /* 0x7f8000000000780b */ /* 0x000fd60003f1d200 */
[----:B------:R-:W-:Y:S05]  /*2810*/  @!P2 BRA !P1, `(.L_x_30) ;  /* 0x00000004002ca947 */ /* 0x000fea0004800000 */
[----:B------:R-:W-:-:S04]  /*2820*/  LOP3.LUT P1, RZ, R6, 0x7fffffff, RZ, 0xc0, !PT ;  /* 0x7fffffff06ff7812 */ /* 0x000fc8000782c0ff */
[----:B------:R-:W-:-:S13]  /*2830*/  PLOP3.LUT P1, PT, P2, P1, PT, 0x2f, 0xf2 ;  /* 0x0000000000f2781c */ /* 0x000fda0001722577 */
[----:B------:R-:W-:Y:S05]  /*2840*/  @P1 BRA `(.L_x_31) ;  /* 0x0000000400181947 */ /* 0x000fea0003800000 */
[----:B------:R-:W-:-:S04]  /*2850*/  LOP3.LUT P1, RZ, R7, 0x7fffffff, RZ, 0xc0, !PT ;  /* 0x7fffffff07ff7812 */ /* 0x000fc8000782c0ff */
[----:B------:R-:W-:-:S13]  /*2860*/  PLOP3.LUT P0, PT, P0, P1, PT, 0x2f, 0xf2 ;  /* 0x0000000000f2781c */ /* 0x000fda0000702577 */
[----:B------:R-:W-:Y:S05]  /*2870*/  @P0 BRA `(.L_x_32) ;  /* 0x0000000400000947 */ /* 0x000fea0003800000 */
[----:B------:R-:W-:Y:S02]  /*2880*/  ISETP.GE.AND P0, PT, R11, RZ, PT ;  /* 0x000000ff0b00720c */ /* 0x000fe40003f06270 */
[----:B------:R-:W-:-:S11]  /*2890*/  ISETP.GE.AND P1, PT, R13, RZ, PT ;  /* 0x000000ff0d00720c */ /* 0x000fd60003f26270 */
[----:B------:R-:W-:Y:S02]  /*28a0*/  @P0 IMAD.MOV.U32 R8, RZ, RZ, RZ ;  /* 0x000000ffff080224 */ /* 0x000fe400078e00ff */
[----:B------:R-:W-:Y:S01]  /*28b0*/  @!P0 FFMA R6, R0, 1.84467440737095516160e+19, RZ ;  /* 0x5f80000000068823 */ /* 0x000fe200000000ff */
[----:B------:R-:W-:Y:S02]  /*28c0*/  @!P0 IMAD.MOV.U32 R8, RZ, RZ, -0x40 ;  /* 0xffffffc0ff088424 */ /* 0x000fe400078e00ff */
[----:B------:R-:W-:Y:S02]  /*28d0*/  @!P1 FFMA R7, R3, 1.84467440737095516160e+19, RZ ;  /* 0x5f80000003079823 */ /* 0x000fe400000000ff */
[----:B------:R-:W-:-:S07]  /*28e0*/  @!P1 VIADD R8, R8, 0x40 ;  /* 0x0000004008089836 */ /* 0x000fce0000000000 */
.L_x_28:
[----:B------:R-:W-:Y:S01]  /*28f0*/  LEA R0, R12, 0xc0800000, 0x17 ;  /* 0xc08000000c007811 */ /* 0x000fe200078eb8ff */
[----:B------:R-:W-:Y:S01]  /*2900*/  VIADD R3, R10, 0xffffff81 ;  /* 0xffffff810a037836 */ /* 0x000fe20000000000 */
[----:B------:R-:W-:Y:S03]  /*2910*/  BSSY.RECONVERGENT B3, `(.L_x_33) ;  /* 0x0000035000037945 */ /* 0x000fe60003800200 */
[----:B------:R-:W-:Y:S02]  /*2920*/  IMAD.IADD R7, R7, 0x1, -R0 ;  /* 0x0000000107077824 */ /* 0x000fe400078e0a00 */
[----:B------:R-:W-:Y:S02]  /*2930*/  IMAD R0, R3, -0x800000, R6 ;  /* 0xff80000003007824 */ /* 0x000fe400078e0206 */
[----:B------:R0:W1:Y:S01]  /*2940*/  MUFU.RCP R9, R7 ;  /* 0x0000000700097308 */ /* 0x0000620000001000 */
[----:B------:R-:W-:Y:S01]  /*2950*/  FADD.FTZ R11, -R7, -RZ ;  /* 0x800000ff070b7221 */ /* 0x000fe20000010100 */
[----:B0-----:R-:W-:-:S05]  /*2960*/  IADD3 R7, PT, PT, R3, 0x7f, -R12 ;  /* 0x0000007f03077810 */ /* 0x001fca0007ffe80c */
[----:B------:R-:W-:Y:S02]  /*2970*/  IMAD.IADD R7, R7, 0x1, R8 ;  /* 0x0000000107077824 */ /* 0x000fe400078e0208 */
[----:B-1----:R-:W-:-:S04]  /*2980*/  FFMA R10, R9, R11, 1 ;  /* 0x3f800000090a7423 */ /* 0x002fc8000000000b */
[----:B------:R-:W-:-:S04]  /*2990*/  FFMA R13, R9, R10, R9 ;  /* 0x0000000a090d7223 */ /* 0x000fc80000000009 */
[----:B------:R-:W-:-:S04]  /*29a0*/  FFMA R6, R0, R13, RZ ;  /* 0x0000000d00067223 */ /* 0x000fc800000000ff */
[----:B------:R-:W-:-:S04]  /*29b0*/  FFMA R9, R11, R6, R0 ;  /* 0x000000060b097223 */ /* 0x000fc80000000000 */
[----:B------:R-:W-:-:S04]  /*29c0*/  FFMA R6, R13, R9, R6 ;  /* 0x000000090d067223 */ /* 0x000fc80000000006 */
[----:B------:R-:W-:-:S04]  /*29d0*/  FFMA R11, R11, R6, R0 ;  /* 0x000000060b0b7223 */ /* 0x000fc80000000000 */
[----:B------:R-:W-:-:S05]  /*29e0*/  FFMA R0, R13, R11, R6 ;  /* 0x0000000b0d007223 */ /* 0x000fca0000000006 */
[----:B------:R-:W-:-:S04]  /*29f0*/  SHF.R.U32.HI R3, RZ, 0x17, R0 ;  /* 0x00000017ff037819 */ /* 0x000fc80000011600 */
[----:B------:R-:W-:-:S05]  /*2a00*/  LOP3.LUT R3, R3, 0xff, RZ, 0xc0, !PT ;  /* 0x000000ff03037812 */ /* 0x000fca00078ec0ff */
[----:B------:R-:W-:-:S04]  /*2a10*/  IMAD.IADD R9, R3, 0x1, R7 ;  /* 0x0000000103097824 */ /* 0x000fc800078e0207 */
[----:B------:R-:W-:-:S05]  /*2a20*/  VIADD R3, R9, 0xffffffff ;  /* 0xffffffff09037836 */ /* 0x000fca0000000000 */
[----:B------:R-:W-:-:S13]  /*2a30*/  ISETP.GE.U32.AND P0, PT, R3, 0xfe, PT ;  /* 0x000000fe0300780c */ /* 0x000fda0003f06070 */
[----:B------:R-:W-:Y:S05]  /*2a40*/  @!P0 BRA `(.L_x_34) ;  /* 0x0000000000808947 */ /* 0x000fea0003800000 */
[----:B------:R-:W-:-:S13]  /*2a50*/  ISETP.GT.AND P0, PT, R9, 0xfe, PT ;  /* 0x000000fe0900780c */ /* 0x000fda0003f04270 */
[----:B------:R-:W-:Y:S05]  /*2a60*/  @P0 BRA `(.L_x_35) ;  /* 0x00000000006c0947 */ /* 0x000fea0003800000 */
[----:B------:R-:W-:-:S13]  /*2a70*/  ISETP.GE.AND P0, PT, R9, 0x1, PT ;  /* 0x000000010900780c */ /* 0x000fda0003f06270 */
[----:B------:R-:W-:Y:S05]  /*2a80*/  @P0 BRA `(.L_x_36) ;  /* 0x0000000000740947 */ /* 0x000fea0003800000 */
[----:B------:R-:W-:Y:S02]  /*2a90*/  ISETP.GE.AND P0, PT, R9, -0x18, PT ;  /* 0xffffffe80900780c */ /* 0x000fe40003f06270 */
[----:B------:R-:W-:-:S11]  /*2aa0*/  LOP3.LUT R0, R0, 0x80000000, RZ, 0xc0, !PT ;  /* 0x8000000000007812 */ /* 0x000fd600078ec0ff */
[----:B------:R-:W-:Y:S05]  /*2ab0*/  @!P0 BRA `(.L_x_36) ;  /* 0x0000000000688947 */ /* 0x000fea0003800000 */
[-CC-:B------:R-:W-:Y:S01]  /*2ac0*/  FFMA.RZ R3, R13, R11.reuse, R6.reuse ;  /* 0x0000000b0d037223 */ /* 0x180fe2000000c006 */
[C---:B------:R-:W-:Y:S01]  /*2ad0*/  VIADD R8, R9.reuse, 0x20 ;  /* 0x0000002009087836 */ /* 0x040fe20000000000 */
[C---:B------:R-:W-:Y:S02]  /*2ae0*/  ISETP.NE.AND P2, PT, R9.reuse, RZ, PT ;  /* 0x000000ff0900720c */ /* 0x040fe40003f45270 */
[----:B------:R-:W-:Y:S01]  /*2af0*/  ISETP.NE.AND P1, PT, R9, RZ, PT ;  /* 0x000000ff0900720c */ /* 0x000fe20003f25270 */
[----:B------:R-:W-:Y:S01]  /*2b00*/  IMAD.MOV R9, RZ, RZ, -R9 ;  /* 0x000000ffff097224 */ /* 0x000fe200078e0a09 */
[----:B------:R-:W-:Y:S01]  /*2b10*/  LOP3.LUT R7, R3, 0x7fffff, RZ, 0xc0, !PT ;  /* 0x007fffff03077812 */ /* 0x000fe200078ec0ff */
[CCC-:B------:R-:W-:Y:S01]  /*2b20*/  FFMA.RP R3, R13.reuse, R11.reuse, R6.reuse ;  /* 0x0000000b0d037223 */ /* 0x1c0fe20000008006 */
[----:B------:R-:W-:Y:S02]  /*2b30*/  FFMA.RM R6, R13, R11, R6 ;  /* 0x0000000b0d067223 */ /* 0x000fe40000004006 */
[----:B------:R-:W-:-:S03]  /*2b40*/  LOP3.LUT R7, R7, 0x800000, RZ, 0xfc, !PT ;  /* 0x0080000007077812 */ /* 0x000fc600078efcff */
[----:B------:R-:W-:Y:S02]  /*2b50*/  FSETP.NEU.FTZ.AND P0, PT, R3, R6, PT ;  /* 0x000000060300720b */ /* 0x000fe40003f1d000 */
[----:B------:R-:W-:Y:S02]  /*2b60*/  SHF.L.U32 R8, R7, R8, RZ ;  /* 0x0000000807087219 */ /* 0x000fe400000006ff */
[----:B------:R-:W-:Y:S02]  /*2b70*/  SEL R6, R9, RZ, P2 ;  /* 0x000000ff09067207 */ /* 0x000fe40001000000 */
[----:B------:R-:W-:Y:S02]  /*2b80*/  ISETP.NE.AND P1, PT, R8, RZ, P1 ;  /* 0x000000ff0800720c */ /* 0x000fe40000f25270 */
[----:B------:R-:W-:Y:S02]  /*2b90*/  SHF.R.U32.HI R6, RZ, R6, R7 ;  /* 0x00000006ff067219 */ /* 0x000fe40000011607 */
[----:B------:R-:W-:-:S02]  /*2ba0*/  PLOP3.LUT P0, PT, P0, P1, PT, 0xf8, 0x8f ;  /* 0x00000000008f781c */ /* 0x000fc40000703f70 */
[----:B------:R-:W-:Y:S02]  /*2bb0*/  SHF.R.U32.HI R8, RZ, 0x1, R6 ;  /* 0x00000001ff087819 */ /* 0x000fe40000011606 */
[----:B------:R-:W-:-:S04]  /*2bc0*/  SEL R3, RZ, 0x1, !P0 ;  /* 0x00000001ff037807 */ /* 0x000fc80004000000 */
[----:B------:R-:W-:-:S04]  /*2bd0*/  LOP3.LUT R3, R3, 0x1, R8, 0xf8, !PT ;  /* 0x0000000103037812 */ /* 0x000fc800078ef808 */
[----:B------:R-:W-:-:S05]  /*2be0*/  LOP3.LUT R3, R3, R6, RZ, 0xc0, !PT ;  /* 0x0000000603037212 */ /* 0x000fca00078ec0ff */
[----:B------:R-:W-:-:S05]  /*2bf0*/  IMAD.IADD R3, R8, 0x1, R3 ;  /* 0x0000000108037824 */ /* 0x000fca00078e0203 */
[----:B------:R-:W-:Y:S01]  /*2c00*/  LOP3.LUT R0, R3, R0, RZ, 0xfc, !PT ;  /* 0x0000000003007212 */ /* 0x000fe200078efcff */
[----:B------:R-:W-:Y:S06]  /*2c10*/  BRA `(.L_x_36) ;  /* 0x0000000000107947 */ /* 0x000fec0003800000 */
.L_x_35:
[----:B------:R-:W-:-:S04]  /*2c20*/  LOP3.LUT R0, R0, 0x80000000, RZ, 0xc0, !PT ;  /* 0x8000000000007812 */ /* 0x000fc800078ec0ff */
[----:B------:R-:W-:Y:S01]  /*2c30*/  LOP3.LUT R0, R0, 0x7f800000, RZ, 0xfc, !PT ;  /* 0x7f80000000007812 */ /* 0x000fe200078efcff */
[----:B------:R-:W-:Y:S06]  /*2c40*/  BRA `(.L_x_36) ;  /* 0x0000000000047947 */ /* 0x000fec0003800000 */
.L_x_34:
[----:B------:R-:W-:-:S07]  /*2c50*/  IMAD R0, R7, 0x800000, R0 ;  /* 0x0080000007007824 */ /* 0x000fce00078e0200 */
.L_x_36:
[----:B------:R-:W-:Y:S05]  /*2c60*/  BSYNC.RECONVERGENT B3 ;  /* 0x0000000000037941 */ /* 0x000fea0003800200 */
.L_x_33:
[----:B------:R-:W-:Y:S05]  /*2c70*/  BRA `(.L_x_37) ;  /* 0x0000000000207947 */ /* 0x000fea0003800000 */
.L_x_32:
[----:B------:R-:W-:-:S04]  /*2c80*/  LOP3.LUT R0, R7, 0x80000000, R6, 0x48, !PT ;  /* 0x8000000007007812 */ /* 0x000fc800078e4806 */
[----:B------:R-:W-:Y:S01]  /*2c90*/  LOP3.LUT R0, R0, 0x7f800000, RZ, 0xfc, !PT ;  /* 0x7f80000000007812 */ /* 0x000fe200078efcff */
[----:B------:R-:W-:Y:S06]  /*2ca0*/  BRA `(.L_x_37) ;  /* 0x0000000000147947 */ /* 0x000fec0003800000 */
.L_x_31:
[----:B------:R-:W-:Y:S01]  /*2cb0*/  LOP3.LUT R0, R7, 0x80000000, R6, 0x48, !PT ;  /* 0x8000000007007812 */ /* 0x000fe200078e4806 */
[----:B------:R-:W-:Y:S06]  /*2cc0*/  BRA `(.L_x_37) ;  /* 0x00000000000c7947 */ /* 0x000fec0003800000 */
.L_x_30:
[----:B------:R-:W0:Y:S01]  /*2cd0*/  MUFU.RSQ R0, -QNAN ;  /* 0xffc0000000007908 */ /* 0x000e220000001400 */
[----:B------:R-:W-:Y:S05]  /*2ce0*/  BRA `(.L_x_37) ;  /* 0x0000000000047947 */ /* 0x000fea0003800000 */
.L_x_29:
[----:B------:R-:W-:-:S07]  /*2cf0*/  FADD.FTZ R0, R0, R3 ;  /* 0x0000000300007221 */ /* 0x000fce0000010000 */
.L_x_37:
[----:B------:R-:W-:Y:S05]  /*2d00*/  BSYNC.RECONVERGENT B2 ;  /* 0x0000000000027941 */ /* 0x000fea0003800200 */
.L_x_27:
[----:B------:R-:W-:-:S04]  /*2d10*/  IMAD.MOV.U32 R3, RZ, RZ, 0x0 ;  /* 0x00000000ff037424 */ /* 0x000fc800078e00ff */
[----:B0-----:R-:W-:Y:S05]  /*2d20*/  RET.REL.NODEC R2 `(mandelbrotFlyToTarget05) ;  /* 0xffffffd002b47950 */ /* 0x001fea0003c3ffff */
        .type           $mandelbrotFlyToTarget05$__internal_trig_reduction_slowpathd,@function
        .size           $mandelbrotFlyToTarget05$__internal_trig_reduction_slowpathd,(.L_x_45 - $mandelbrotFlyToTarget05$__internal_trig_reduction_slowpathd)
$mandelbrotFlyToTarget05$__internal_trig_reduction_slowpathd:
[--C-:B------:R-:W-:Y:S01]  /*2d30*/  SHF.R.U32.HI R10, RZ, 0x14, R12.reuse ;  /* 0x00000014ff0a7819 */ /* 0x100fe2000001160c */
[----:B------:R-:W-:Y:S02]  /*2d40*/  IMAD.MOV.U32 R25, RZ, RZ, R12 ;  /* 0x000000ffff197224 */ /* 0x000fe400078e000c */
[----:B------:R-:W-:Y:S01]  /*2d50*/  IMAD.MOV.U32 R6, RZ, RZ, RZ ;  /* 0x000000ffff067224 */ /* 0x000fe200078e00ff */
[----:B------:R-:W-:-:S04]  /*2d60*/  LOP3.LUT R4, R10, 0x7ff, RZ, 0xc0, !PT ;  /* 0x000007ff0a047812 */ /* 0x000fc800078ec0ff */
[----:B------:R-:W-:-:S13]  /*2d70*/  ISETP.NE.AND P0, PT, R4, 0x7ff, PT ;  /* 0x000007ff0400780c */ /* 0x000fda0003f05270 */
[----:B------:R-:W-:Y:S05]  /*2d80*/  @!P0 BRA `(.L_x_38) ;  /* 0x00000008002c8947 */ /* 0x000fea0003800000 */
[----:B------:R-:W-:-:S05]  /*2d90*/  VIADD R4, R4, 0xfffffc00 ;  /* 0xfffffc0004047836 */ /* 0x000fca0000000000 */
[----:B------:R-:W-:Y:S02]  /*2da0*/  SHF.R.U32.HI R13, RZ, 0x6, R4 ;  /* 0x00000006ff0d7819 */ /* 0x000fe40000011604 */
[----:B------:R-:W-:Y:S02]  /*2db0*/  ISETP.GE.U32.AND P0, PT, R4, 0x80, PT ;  /* 0x000000800400780c */ /* 0x000fe40003f06070 */
[----:B------:R-:W-:Y:S02]  /*2dc0*/  CS2R R4, SRZ ;  /* 0x0000000000047805 */ /* 0x000fe4000001ff00 */
[C---:B------:R-:W-:Y:S02]  /*2dd0*/  IADD3 R8, PT, PT, -R13.reuse, 0x13, RZ ;  /* 0x000000130d087810 */ /* 0x040fe40007ffe1ff */
[----:B------:R-:W-:Y:S02]  /*2de0*/  IADD3 R9, PT, PT, -R13, 0xf, RZ ;  /* 0x0000000f0d097810 */ /* 0x000fe40007ffe1ff */
[----:B------:R-:W-:-:S04]  /*2df0*/  SEL R8, R8, 0x12, P0 ;  /* 0x0000001208087807 */ /* 0x000fc80000000000 */
[----:B------:R-:W-:-:S13]  /*2e00*/  ISETP.GE.AND P0, PT, R9, R8, PT ;  /* 0x000000080900720c */ /* 0x000fda0003f06270 */
[----:B------:R-:W-:Y:S05]  /*2e10*/  @P0 BRA `(.L_x_39) ;  /* 0x00000000008c0947 */ /* 0x000fea0003800000 */
[C---:B------:R-:W-:Y:S01]  /*2e20*/  SHF.L.U64.HI R25, R24.reuse, 0xb, R25 ;  /* 0x0000000b18197819 */ /* 0x040fe20000010219 */
[----:B------:R-:W-:Y:S01]  /*2e30*/  IMAD.SHL.U32 R11, R24, 0x800, RZ ;  /* 0x00000800180b7824 */ /* 0x000fe200078e00ff */
[----:B------:R-:W-:Y:S01]  /*2e40*/  IADD3 R15, PT, PT, RZ, -R13, -R8 ;  /* 0x8000000dff0f7210 */ /* 0x000fe20007ffe808 */
[----:B------:R-:W-:Y:S01]  /*2e50*/  IMAD.MOV.U32 R24, RZ, RZ, RZ ;  /* 0x000000ffff187224 */ /* 0x000fe200078e00ff */
[----:B------:R-:W-:Y:S02]  /*2e60*/  CS2R R4, SRZ ;  /* 0x0000000000047805 */ /* 0x000fe4000001ff00 */
[----:B------:R-:W-:Y:S01]  /*2e70*/  LOP3.LUT R25, R25, 0x80000000, RZ, 0xfc, !PT ;  /* 0x8000000019197812 */ /* 0x000fe200078efcff */
[----:B------:R-:W0:Y:S01]  /*2e80*/  LDCU.64 UR6, c[0x0][0x358] ;  /* 0x00006b00ff0677ac */ /* 0x000e220008000a00 */
[----:B------:R-:W-:-:S05]  /*2e90*/  NOP ;  /* 0x0000000000007918 */ /* 0x000fca0000000000 */
.L_x_40:
[----:B------:R-:W1:Y:S02]  /*2ea0*/  LDC.64 R6, c[0x4][RZ] ;  /* 0x01000000ff067b82 */ /* 0x000e640000000a00 */
[----:B-1----:R-:W-:-:S06]  /*2eb0*/  IMAD.WIDE R6, R9, 0x8, R6 ;  /* 0x0000000809067825 */ /* 0x002fcc00078e0206 */
[----:B0-----:R-:W2:Y:S01]  /*2ec0*/  LDG.E.64.CONSTANT R6, desc[UR6][R6.64] ;  /* 0x0000000606067981 */ /* 0x001ea2000c1e9b00 */
[----:B------:R-:W-:Y:S02]  /*2ed0*/  VIADD R15, R15, 0x1 ;  /* 0x000000010f0f7836 */ /* 0x000fe40000000000 */
[----:B------:R-:W-:Y:S02]  /*2ee0*/  VIADD R9, R9, 0x1 ;  /* 0x0000000109097836 */ /* 0x000fe40000000000 */
[----:B--2---:R-:W-:-:S04]  /*2ef0*/  IMAD.WIDE.U32 R4, P2, R6, R11, R4 ;  /* 0x0000000b06047225 */ /* 0x004fc80007840004 */
[----:B------:R-:W-:Y:S02]  /*2f00*/  IMAD R27, R6, R25, RZ ;  /* 0x00000019061b7224 */ /* 0x000fe400078e02ff */
[CC--:B------:R-:W-:Y:S02]  /*2f10*/  IMAD R26, R7.reuse, R11.reuse, RZ ;  /* 0x0000000b071a7224 */ /* 0x0c0fe400078e02ff */
[----:B------:R-:W-:Y:S01]  /*2f20*/  IMAD.HI.U32 R29, R7, R11, RZ ;  /* 0x0000000b071d7227 */ /* 0x000fe200078e00ff */
[----:B------:R-:W-:-:S03]  /*2f30*/  IADD3 R5, P0, PT, R27, R5, RZ ;  /* 0x000000051b057210 */ /* 0x000fc60007f1e0ff */
[----:B------:R-:W-:Y:S01]  /*2f40*/  IMAD R27, R24, 0x8, R1 ;  /* 0x00000008181b7824 */ /* 0x000fe200078e0201 */
[----:B------:R-:W-:Y:S01]  /*2f50*/  IADD3 R5, P1, PT, R26, R5, RZ ;  /* 0x000000051a057210 */ /* 0x000fe20007f3e0ff */
[----:B------:R-:W-:-:S04]  /*2f60*/  IMAD.HI.U32 R26, R6, R25, RZ ;  /* 0x00000019061a7227 */ /* 0x000fc800078e00ff */
[----:B------:R-:W-:Y:S01]  /*2f70*/  IMAD.X R26, RZ, RZ, R26, P2 ;  /* 0x000000ffff1a7224 */ /* 0x000fe200010e061a */
[----:B------:R0:W-:Y:S01]  /*2f80*/  STL.64 [R27], R4 ;  /* 0x000000041b007387 */ /* 0x0001e20000100a00 */
[----:B------:R-:W-:-:S03]  /*2f90*/  IMAD.HI.U32 R6, R7, R25, RZ ;  /* 0x0000001907067227 */ /* 0x000fc600078e00ff */
[----:B------:R-:W-:Y:S01]  /*2fa0*/  IADD3.X R26, P0, PT, R29, R26, RZ, P0, !PT ;  /* 0x0000001a1d1a7210 */ /* 0x000fe2000071e4ff */
[----:B------:R-:W-:Y:S02]  /*2fb0*/  IMAD R7, R7, R25, RZ ;  /* 0x0000001907077224 */ /* 0x000fe400078e02ff */
[----:B------:R-:W-:Y:S02]  /*2fc0*/  VIADD R24, R24, 0x1 ;  /* 0x0000000118187836 */ /* 0x000fe40000000000 */
[----:B------:R-:W-:Y:S01]  /*2fd0*/  IMAD.X R6, RZ, RZ, R6, P0 ;  /* 0x000000ffff067224 */ /* 0x000fe200000e0606 */
[----:B------:R-:W-:Y:S02]  /*2fe0*/  ISETP.NE.AND P0, PT, R15, -0xf, PT ;  /* 0xfffffff10f00780c */ /* 0x000fe40003f05270 */
[----:B------:R-:W-:-:S05]  /*2ff0*/  IADD3.X R26, P1, PT, R7, R26, RZ, P1, !PT ;  /* 0x0000001a071a7210 */ /* 0x000fca0000f3e4ff */
[----:B------:R-:W-:Y:S02]  /*3000*/  IMAD.X R7, RZ, RZ, R6, P1 ;  /* 0x000000ffff077224 */ /* 0x000fe400008e0606 */
[----:B0-----:R-:W-:Y:S02]  /*3010*/  IMAD.MOV.U32 R4, RZ, RZ, R26 ;  /* 0x000000ffff047224 */ /* 0x001fe400078e001a */
[----:B------:R-:W-:Y:S02]  /*3020*/  IMAD.MOV.U32 R5, RZ, RZ, R7 ;  /* 0x000000ffff057224 */ /* 0x000fe400078e0007 */
[----:B------:R-:W-:Y:S05]  /*3030*/  @P0 BRA `(.L_x_40) ;  /* 0xfffffffc00980947 */ /* 0x000fea000383ffff */
[----:B------:R-:W-:-:S07]  /*3040*/  IMAD.MOV.U32 R9, RZ, RZ, R8 ;  /* 0x000000ffff097224 */ /* 0x000fce00078e0008 */
.L_x_39:
[----:B------:R-:W-:Y:S01]  /*3050*/  LOP3.LUT P0, R15, R10, 0x3f, RZ, 0xc0, !PT ;  /* 0x0000003f0a0f7812 */ /* 0x000fe2000780c0ff */
[----:B------:R-:W-:-:S04]  /*3060*/  IMAD.IADD R6, R13, 0x1, R9 ;  /* 0x000000010d067824 */ /* 0x000fc800078e0209 */
[----:B------:R-:W-:-:S05]  /*3070*/  IMAD.U32 R29, R6, 0x8, R1 ;  /* 0x00000008061d7824 */ /* 0x000fca00078e0001 */
[----:B------:R0:W-:Y:S04]  /*3080*/  STL.64 [R29+-0x78], R4 ;  /* 0xffff88041d007387 */ /* 0x0001e80000100a00 */
[----:B------:R-:W2:Y:S04]  /*3090*/  @P0 LDL.64 R26, [R1+0x8] ;  /* 0x00000800011a0983 */ /* 0x000ea80000100a00 */
[----:B------:R-:W3:Y:S04]  /*30a0*/  LDL.64 R8, [R1+0x10] ;  /* 0x0000100001087983 */ /* 0x000ee80000100a00 */
[----:B------:R-:W4:Y:S01]  /*30b0*/  LDL.64 R6, [R1+0x18] ;  /* 0x0000180001067983 */ /* 0x000f220000100a00 */
[----:B------:R-:W-:-:S02]  /*30c0*/  @P0 LOP3.LUT R11, R15, 0x3f, RZ, 0x3c, !PT ;  /* 0x0000003f0f0b0812 */ /* 0x000fc400078e3cff */
[--C-:B--2---:R-:W-:Y:S02]  /*30d0*/  @P0 SHF.R.U64 R24, R26, 0x1, R27.reuse ;  /* 0x000000011a180819 */ /* 0x104fe4000000121b */
[----:B------:R-:W-:Y:S02]  /*30e0*/  @P0 SHF.R.U32.HI R26, RZ, 0x1, R27 ;  /* 0x00000001ff1a0819 */ /* 0x000fe4000001161b */
[----:B---3--:R-:W-:Y:S02]  /*30f0*/  @P0 SHF.L.U32 R13, R8, R15, RZ ;  /* 0x0000000f080d0219 */ /* 0x008fe400000006ff */
[----:B0-----:R-:W-:Y:S02]  /*3100*/  @P0 SHF.R.U64 R4, R24, R11, R26 ;  /* 0x0000000b18040219 */ /* 0x001fe4000000121a */
[--C-:B------:R-:W-:Y:S02]  /*3110*/  @P0 SHF.R.U32.HI R10, RZ, 0x1, R9.reuse ;  /* 0x00000001ff0a0819 */ /* 0x100fe40000011609 */
[----:B------:R-:W-:-:S02]  /*3120*/  @P0 SHF.R.U64 R25, R8, 0x1, R9 ;  /* 0x0000000108190819 */ /* 0x000fc40000001209 */
[----:B------:R-:W-:Y:S02]  /*3130*/  @P0 SHF.L.U64.HI R28, R8, R15, R9 ;  /* 0x0000000f081c0219 */ /* 0x000fe40000010209 */
[----:B------:R-:W-:Y:S02]  /*3140*/  @P0 SHF.R.U32.HI R5, RZ, R11, R26 ;  /* 0x0000000bff050219 */ /* 0x000fe4000001161a */
[----:B------:R-:W-:Y:S02]  /*3150*/  @P0 LOP3.LUT R8, R13, R4, RZ, 0xfc, !PT ;  /* 0x000000040d080212 */ /* 0x000fe400078efcff */
[----:B----4-:R-:W-:Y:S02]  /*3160*/  @P0 SHF.L.U32 R24, R6, R15, RZ ;  /* 0x0000000f06180219 */ /* 0x010fe400000006ff */
[----:B------:R-:W-:Y:S01]  /*3170*/  @P0 SHF.R.U64 R25, R25, R11, R10 ;  /* 0x0000000b19190219 */ /* 0x000fe2000000120a */
[----:B------:R-:W-:Y:S01]  /*3180*/  IMAD.SHL.U32 R4, R8, 0x4, RZ ;  /* 0x0000000408047824 */ /* 0x000fe200078e00ff */
[----:B------:R-:W-:-:S02]  /*3190*/  @P0 LOP3.LUT R9, R28, R5, RZ, 0xfc, !PT ;  /* 0x000000051c090212 */ /* 0x000fc400078efcff */
[----:B------:R-:W-:Y:S02]  /*31a0*/  @P0 SHF.L.U64.HI R15, R6, R15, R7 ;  /* 0x0000000f060f0219 */ /* 0x000fe40000010207 */
[----:B------:R-:W-:Y:S02]  /*31b0*/  @P0 SHF.R.U32.HI R10, RZ, R11, R10 ;  /* 0x0000000bff0a0219 */ /* 0x000fe4000001160a */
[----:B------:R-:W-:Y:S02]  /*31c0*/  @P0 LOP3.LUT R6, R24, R25, RZ, 0xfc, !PT ;  /* 0x0000001918060212 */ /* 0x000fe400078efcff */
[----:B------:R-:W-:Y:S02]  /*31d0*/  SHF.L.U64.HI R8, R8, 0x2, R9 ;  /* 0x0000000208087819 */ /* 0x000fe40000010209 */
[----:B------:R-:W-:Y:S02]  /*31e0*/  @P0 LOP3.LUT R7, R15, R10, RZ, 0xfc, !PT ;  /* 0x0000000a0f070212 */ /* 0x000fe400078efcff */
[----:B------:R-:W-:-:S02]  /*31f0*/  SHF.L.W.U32.HI R9, R9, 0x2, R6 ;  /* 0x0000000209097819 */ /* 0x000fc40000010e06 */
[----:B------:R-:W-:Y:S02]  /*3200*/  IADD3 RZ, P0, PT, RZ, -R4, RZ ;  /* 0x80000004ffff7210 */ /* 0x000fe40007f1e0ff */
[----:B------:R-:W-:Y:S02]  /*3210*/  LOP3.LUT R5, RZ, R8, RZ, 0x33, !PT ;  /* 0x00000008ff057212 */ /* 0x000fe400078e33ff */
[----:B------:R-:W-:Y:S02]  /*3220*/  SHF.L.W.U32.HI R6, R6, 0x2, R7 ;  /* 0x0000000206067819 */ /* 0x000fe40000010e07 */
[----:B------:R-:W-:Y:S02]  /*3230*/  LOP3.LUT R10, RZ, R9, RZ, 0x33, !PT ;  /* 0x00000009ff0a7212 */ /* 0x000fe400078e33ff */
[----:B------:R-:W-:Y:S02]  /*3240*/  IADD3.X R5, P0, PT, RZ, R5, RZ, P0, !PT ;  /* 0x00000005ff057210 */ /* 0x000fe4000071e4ff */
[----:B------:R-:W-:-:S02]  /*3250*/  LOP3.LUT R11, RZ, R6, RZ, 0x33, !PT ;  /* 0x00000006ff0b7212 */ /* 0x000fc400078e33ff */
[----:B------:R-:W-:Y:S02]  /*3260*/  IADD3.X R10, P1, PT, RZ, R10, RZ, P0, !PT ;  /* 0x0000000aff0a7210 */ /* 0x000fe4000073e4ff */
[----:B------:R-:W-:-:S03]  /*3270*/  ISETP.GT.U32.AND P2, PT, R9, -0x1, PT ;  /* 0xffffffff0900780c */ /* 0x000fc60003f44070 */
[----:B------:R-:W-:Y:S01]  /*3280*/  IMAD.X R11, RZ, RZ, R11, P1 ;  /* 0x000000ffff0b7224 */ /* 0x000fe200008e060b */
[----:B------:R-:W-:-:S04]  /*3290*/  ISETP.GT.AND.EX P0, PT, R6, -0x1, PT, P2 ;  /* 0xffffffff0600780c */ /* 0x000fc80003f04320 */
[----:B------:R-:W-:Y:S02]  /*32a0*/  SEL R11, R6, R11, P0 ;  /* 0x0000000b060b7207 */ /* 0x000fe40000000000 */
[----:B------:R-:W-:Y:S02]  /*32b0*/  SEL R24, R9, R10, P0 ;  /* 0x0000000a09187207 */ /* 0x000fe40000000000 */
[----:B------:R-:W-:-:S04]  /*32c0*/  ISETP.NE.U32.AND P1, PT, R11, RZ, PT ;  /* 0x000000ff0b00720c */ /* 0x000fc80003f25070 */
[----:B------:R-:W-:Y:S01]  /*32d0*/  SEL R9, R24, R11, !P1 ;  /* 0x0000000b18097207 */ /* 0x000fe20004800000 */
[----:B------:R-:W-:-:S05]  /*32e0*/  @!P0 IMAD.MOV R4, RZ, RZ, -R4 ;  /* 0x000000ffff048224 */ /* 0x000fca00078e0a04 */
[----:B------:R-:W0:Y:S02]  /*32f0*/  FLO.U32 R9, R9 ;  /* 0x0000000900097300 */ /* 0x000e2400000e0000 */
[C---:B0-----:R-:W-:Y:S02]  /*3300*/  IADD3 R13, PT, PT, -R9.reuse, 0x1f, RZ ;  /* 0x0000001f090d7810 */ /* 0x041fe40007ffe1ff */
[----:B------:R-:W-:-:S03]  /*3310*/  IADD3 R10, PT, PT, -R9, 0x3f, RZ ;  /* 0x0000003f090a7810 */ /* 0x000fc60007ffe1ff */
[----:B------:R-:W-:Y:S01]  /*3320*/  @P1 IMAD.MOV R10, RZ, RZ, R13 ;  /* 0x000000ffff0a1224 */ /* 0x000fe200078e020d */
[----:B------:R-:W-:-:S04]  /*3330*/  SEL R13, R8, R5, P0 ;  /* 0x00000005080d7207 */ /* 0x000fc80000000000 */
[----:B------:R-:W-:-:S13]  /*3340*/  ISETP.NE.AND P1, PT, R10, RZ, PT ;  /* 0x000000ff0a00720c */ /* 0x000fda0003f25270 */
[----:B------:R-:W-:Y:S05]  /*3350*/  @!P1 BRA `(.L_x_41) ;  /* 0x0000000000289947 */ /* 0x000fea0003800000 */
[----:B------:R-:W-:Y:S02]  /*3360*/  LOP3.LUT R5, R10, 0x3f, RZ, 0xc0, !PT ;  /* 0x0000003f0a057812 */ /* 0x000fe400078ec0ff */
[--C-:B------:R-:W-:Y:S02]  /*3370*/  SHF.R.U64 R9, R4, 0x1, R13.reuse ;  /* 0x0000000104097819 */ /* 0x100fe4000000120d */
[----:B------:R-:W-:Y:S02]  /*3380*/  SHF.R.U32.HI R13, RZ, 0x1, R13 ;  /* 0x00000001ff0d7819 */ /* 0x000fe4000001160d */
[----:B------:R-:W-:Y:S02]  /*3390*/  LOP3.LUT R4, R10, 0x3f, RZ, 0xc, !PT ;  /* 0x0000003f0a047812 */ /* 0x000fe400078e0cff */
[CC--:B------:R-:W-:Y:S02]  /*33a0*/  SHF.L.U64.HI R11, R24.reuse, R5.reuse, R11 ;  /* 0x00000005180b7219 */ /* 0x0c0fe4000001020b */
[----:B------:R-:W-:-:S02]  /*33b0*/  SHF.L.U32 R5, R24, R5, RZ ;  /* 0x0000000518057219 */ /* 0x000fc400000006ff */
[-CC-:B------:R-:W-:Y:S02]  /*33c0*/  SHF.R.U64 R24, R9, R4.reuse, R13.reuse ;  /* 0x0000000409187219 */ /* 0x180fe4000000120d */
[----:B------:R-:W-:Y:S02]  /*33d0*/  SHF.R.U32.HI R4, RZ, R4, R13 ;  /* 0x00000004ff047219 */ /* 0x000fe4000001160d */
[----:B------:R-:W-:Y:S02]  /*33e0*/  LOP3.LUT R24, R5, R24, RZ, 0xfc, !PT ;  /* 0x0000001805187212 */ /* 0x000fe400078efcff */
[----:B------:R-:W-:-:S07]  /*33f0*/  LOP3.LUT R11, R11, R4, RZ, 0xfc, !PT ;  /* 0x000000040b0b7212 */ /* 0x000fce00078efcff */
.L_x_41:
[----:B------:R-:W-:Y:S01]  /*3400*/  IMAD.WIDE.U32 R8, R24, 0x2168c235, RZ ;  /* 0x2168c23518087825 */ /* 0x000fe200078e00ff */
[----:B------:R-:W-:-:S03]  /*3410*/  SHF.R.U32.HI R7, RZ, 0x1e, R7 ;  /* 0x0000001eff077819 */ /* 0x000fc60000011607 */
[----:B------:R-:W-:Y:S01]  /*3420*/  IMAD.MOV.U32 R4, RZ, RZ, R9 ;  /* 0x000000ffff047224 */ /* 0x000fe200078e0009 */
[----:B------:R-:W-:Y:S01]  /*3430*/  IADD3 RZ, P1, PT, R8, R8, RZ ;  /* 0x0000000808ff7210 */ /* 0x000fe20007f3e0ff */
[----:B------:R-:W-:Y:S01]  /*3440*/  IMAD.MOV.U32 R5, RZ, RZ, RZ ;  /* 0x000000ffff057224 */ /* 0x000fe200078e00ff */
[----:B------:R-:W-:Y:S01]  /*3450*/  LEA.HI R6, R6, R7, RZ, 0x1 ;  /* 0x0000000706067211 */ /* 0x000fe200078f08ff */
[----:B------:R-:W-:-:S04]  /*3460*/  IMAD.HI.U32 R9, R11, -0x36f0255e, RZ ;  /* 0xc90fdaa20b097827 */ /* 0x000fc800078e00ff */
[----:B------:R-:W-:-:S04]  /*3470*/  IMAD.WIDE.U32 R4, R24, -0x36f0255e, R4 ;  /* 0xc90fdaa218047825 */ /* 0x000fc800078e0004 */
[----:B------:R-:W-:-:S04]  /*3480*/  IMAD.WIDE.U32 R4, P2, R11, 0x2168c235, R4 ;  /* 0x2168c2350b047825 */ /* 0x000fc80007840004 */
[----:B------:R-:W-:Y:S01]  /*3490*/  IMAD R11, R11, -0x36f0255e, RZ ;  /* 0xc90fdaa20b0b7824 */ /* 0x000fe200078e02ff */
[----:B------:R-:W-:Y:S01]  /*34a0*/  IADD3.X RZ, P1, PT, R4, R4, RZ, P1, !PT ;  /* 0x0000000404ff7210 */ /* 0x000fe20000f3e4ff */
[----:B------:R-:W-:-:S03]  /*34b0*/  IMAD.X R8, RZ, RZ, R9, P2 ;  /* 0x000000ffff087224 */ /* 0x000fc600010e0609 */
[----:B------:R-:W-:-:S04]  /*34c0*/  IADD3 R5, P2, PT, R11, R5, RZ ;  /* 0x000000050b057210 */ /* 0x000fc80007f5e0ff */
[C---:B------:R-:W-:Y:S01]  /*34d0*/  ISETP.GT.U32.AND P3, PT, R5.reuse, RZ, PT ;  /* 0x000000ff0500720c */ /* 0x040fe20003f64070 */
[----:B------:R-:W-:Y:S01]  /*34e0*/  IMAD.X R8, RZ, RZ, R8, P2 ;  /* 0x000000ffff087224 */ /* 0x000fe200010e0608 */
[----:B------:R-:W-:-:S04]  /*34f0*/  IADD3.X R4, P2, PT, R5, R5, RZ, P1, !PT ;  /* 0x0000000505047210 */ /* 0x000fc80000f5e4ff */
[C---:B------:R-:W-:Y:S01]  /*3500*/  ISETP.GT.AND.EX P1, PT, R8.reuse, RZ, PT, P3 ;  /* 0x000000ff0800720c */ /* 0x040fe20003f24330 */
[----:B------:R-:W-:-:S03]  /*3510*/  IMAD.X R9, R8, 0x1, R8, P2 ;  /* 0x0000000108097824 */ /* 0x000fc600010e0608 */
[----:B------:R-:W-:Y:S02]  /*3520*/  SEL R4, R4, R5, P1 ;  /* 0x0000000504047207 */ /* 0x000fe40000800000 */
[----:B------:R-:W-:Y:S02]  /*3530*/  SEL R9, R9, R8, P1 ;  /* 0x0000000809097207 */ /* 0x000fe40000800000 */
[----:B------:R-:W-:Y:S02]  /*3540*/  IADD3 R24, P2, PT, R4, 0x1, RZ ;  /* 0x0000000104187810 */ /* 0x000fe40007f5e0ff */
[----:B------:R-:W-:Y:S02]  /*3550*/  SEL R5, RZ, 0xffffffff, !P1 ;  /* 0xffffffffff057807 */ /* 0x000fe40004800000 */
[----:B------:R-:W-:Y:S01]  /*3560*/  LOP3.LUT P1, R4, R12, 0x80000000, RZ, 0xc0, !PT ;  /* 0x800000000c047812 */ /* 0x000fe2000782c0ff */
[----:B------:R-:W-:Y:S02]  /*3570*/  IMAD.X R9, RZ, RZ, R9, P2 ;  /* 0x000000ffff097224 */ /* 0x000fe400010e0609 */
[----:B------:R-:W-:Y:S01]  /*3580*/  IMAD.IADD R5, R5, 0x1, -R10 ;  /* 0x0000000105057824 */ /* 0x000fe200078e0a0a */
[----:B------:R-:W-:-:S02]  /*3590*/  @!P0 LOP3.LUT R4, R4, 0x80000000, RZ, 0x3c, !PT ;  /* 0x8000000004048812 */ /* 0x000fc400078e3cff */
[----:B------:R-:W-:Y:S01]  /*35a0*/  SHF.R.U64 R24, R24, 0xa, R9 ;  /* 0x0000000a18187819 */ /* 0x000fe20000001209 */
[----:B------:R-:W-:-:S03]  /*35b0*/  IMAD.SHL.U32 R5, R5, 0x100000, RZ ;  /* 0x0010000005057824 */ /* 0x000fc600078e00ff */
[----:B------:R-:W-:-:S03]  /*35c0*/  IADD3 R24, P2, PT, R24, 0x1, RZ ;  /* 0x0000000118187810 */ /* 0x000fc60007f5e0ff */
[----:B------:R-:W-:Y:S01]  /*35d0*/  @P1 IMAD.MOV R6, RZ, RZ, -R6 ;  /* 0x000000ffff061224 */ /* 0x000fe200078e0a06 */
[----:B------:R-:W-:-:S04]  /*35e0*/  LEA.HI.X R9, R9, RZ, RZ, 0x16, P2 ;  /* 0x000000ff09097211 */ /* 0x000fc800010fb4ff */
[--C-:B------:R-:W-:Y:S02]  /*35f0*/  SHF.R.U64 R24, R24, 0x1, R9.reuse ;  /* 0x0000000118187819 */ /* 0x100fe40000001209 */
[----:B------:R-:W-:Y:S02]  /*3600*/  SHF.R.U32.HI R8, RZ, 0x1, R9 ;  /* 0x00000001ff087819 */ /* 0x000fe40000011609 */
[----:B------:R-:W-:-:S04]  /*3610*/  IADD3 R24, P2, P3, RZ, RZ, R24 ;  /* 0x000000ffff187210 */ /* 0x000fc80007b5e018 */
[----:B------:R-:W-:-:S04]  /*3620*/  IADD3.X R5, PT, PT, R5, 0x3fe00000, R8, P2, P3 ;  /* 0x3fe0000005057810 */ /* 0x000fc800017e6408 */
[----:B------:R-:W-:-:S07]  /*3630*/  LOP3.LUT R25, R5, R4, RZ, 0xfc, !PT ;  /* 0x0000000405197212 */ /* 0x000fce00078efcff */
.L_x_38:
[----:B------:R-:W-:Y:S02]  /*3640*/  IMAD.MOV.U32 R15, RZ, RZ, 0x0 ;  /* 0x00000000ff0f7424 */ /* 0x000fe400078e00ff */
[----:B------:R-:W-:Y:S02]  /*3650*/  IMAD.MOV.U32 R4, RZ, RZ, R6 ;  /* 0x000000ffff047224 */ /* 0x000fe400078e0006 */
[----:B------:R-:W-:Y:S05]  /*3660*/  RET.REL.NODEC R14 `(mandelbrotFlyToTarget05) ;  /* 0xffffffc80e647950 */ /* 0x000fea0003c3ffff */
.L_x_42:
[----:B------:R-:W-:-:S00]  /*3670*/  BRA `(.L_x_42) ;  /* 0xfffffffc00fc7947 */ /* 0x000fc0000383ffff */
[----:B------:R-:W-:-:S00]  /*3680*/  NOP ;  /* 0x0000000000007918 */ /* 0x000fc00000000000 */
[----:B------:R-:W-:-:S00]  /*3690*/  NOP ;  /* 0x0000000000007918 */ /* 0x000fc00000000000 */
[----:B------:R-:W-:-:S00]  /*36a0*/  NOP ;  /* 0x0000000000007918 */ /* 0x000fc00000000000 */
[----:B------:R-:W-:-:S00]  /*36b0*/  NOP ;  /* 0x0000000000007918 */ /* 0x000fc00000000000 */
[----:B------:R-:W-:-:S00]  /*36c0*/  NOP ;  /* 0x0000000000007918 */ /* 0x000fc00000000000 */
[----:B------:R-:W-:-:S00]  /*36d0*/  NOP ;  /* 0x0000000000007918 */ /* 0x000fc00000000000 */
[----:B------:R-:W-:-:S00]  /*36e0*/  NOP ;  /* 0x0000000000007918 */ /* 0x000fc00000000000 */
[----:B------:R-:W-:-:S00]  /*36f0*/  NOP ;  /* 0x0000000000007918 */ /* 0x000fc00000000000 */
.L_x_45:


//--------------------- .nv.global.init           --------------------------
	.section	.nv.global.init,"aw",@progbits
	.align	16
.nv.global.init:
	.type		__cudart_sin_cos_coeffs,@object
	.size		__cudart_sin_cos_coeffs,(__cudart_i2opi_d - __cudart_sin_cos_coeffs)
__cudart_sin_cos_coeffs:
        /*0000*/ 	.byte	0x46, 0xd2, 0xb0, 0x2c, 0xf1, 0xe5, 0x5a, 0xbe, 0x92, 0xe3, 0xac, 0x69, 0xe3, 0x1d, 0xc7, 0x3e
        /*0010*/ 	.byte	0xa1, 0x62, 0xdb, 0x19, 0xa0, 0x01, 0x2a, 0xbf, 0x18, 0x08, 0x11, 0x11, 0x11, 0x11, 0x81, 0x3f
        /*0020*/ 	.byte	0x54, 0x55, 0x55, 0x55, 0x55, 0x55, 0xc5, 0xbf, 0x00, 0x00, 0x00, 0x00, 0x00, 0x00, 0x00, 0x00
        /*0030*/ 	.byte	0x00, 0x00, 0x00, 0x00, 0x00, 0x00, 0x00, 0x00, 0x64, 0x81, 0xfd, 0x20, 0x83, 0xff, 0xa8, 0xbd
        /*0040*/ 	.byte	0x28, 0x85, 0xef, 0xc1, 0xa7, 0xee, 0x21, 0x3e, 0xd9, 0xe6, 0x06, 0x8e, 0x4f, 0x7e, 0x92, 0xbe
        /*0050*/ 	.byte	0xe9, 0xbc, 0xdd, 0x19, 0xa0, 0x01, 0xfa, 0x3e, 0x47, 0x5d, 0xc1, 0x16, 0x6c, 0xc1, 0x56, 0xbf
        /*0060*/ 	.byte	0x51, 0x55, 0x55, 0x55, 0x55, 0x55, 0xa5, 0x3f, 0x00, 0x00, 0x00, 0x00, 0x00, 0x00, 0xe0, 0xbf
        /*0070*/ 	.byte	0x00, 0x00, 0x00, 0x00, 0x00, 0x00, 0xf0, 0x3f, 0x00, 0x00, 0x00, 0x00, 0x00, 0x00, 0x00, 0x00
	.type		__cudart_i2opi_d,@object
	.size		__cudart_i2opi_d,(.L_0 - __cudart_i2opi_d)
__cudart_i2opi_d:
        /* <DEDUP_REMOVED lines=9> */
.L_0:


//--------------------- .nv.shared.reserved.0     --------------------------
	.section	.nv.shared.reserved.0,"aw",@nobits
	.weak		__nv_reservedSMEM_offset_0_alias
	.size		__nv_reservedSMEM_offset_0_alias, 0, 64
	.other		__nv_reservedSMEM_offset_0_alias,@"STO_CUDA_RESERVED_SHARED STV_DEFAULT"
__nv_reservedSMEM_offset_0_alias:
	.zero		0
	.zero		64


//--------------------- .nv.constant0.mandelbrotFlyToTarget05 --------------------------
	.section	.nv.constant0.mandelbrotFlyToTarget05,"a",@progbits
	.sectionflags	@""
	.align	4
.nv.constant0.mandelbrotFlyToTarget05:
	.zero		944


//--------------------- SYMBOLS --------------------------

	.type		.nv.reservedSmem.offset0,@object
	.size		.nv.reservedSmem.offset0,0x4
